// auto-generated by cutlass_sweep.gemm — config: {"arch": "sm_90", "cluster_m": 2, "cluster_n": 1, "dtype": "e4m3", "dtype_b": "e4m3", "layout": "nt", "stages": 0, "tile_k": 128, "tile_m": 384, "tile_n": 8}
#include "cutlass/cutlass.h"
#include "cutlass/gemm/collective/collective_builder.hpp"
#include "cutlass/gemm/device/gemm_universal_adapter.h"
#include "cutlass/gemm/kernel/gemm_universal.hpp"
#include "cutlass/epilogue/collective/collective_builder.hpp"

using ElemA = cutlass::float_e4m3_t;
using ElemB = cutlass::float_e4m3_t;
using ElemCD = cutlass::float_e4m3_t;
using Acc  = float;
using TileShape    = cute::Shape<cute::_384, cute::_8, cute::_128>;
using ClusterShape = cute::Shape<cute::_2, cute::_1, cute::_1>;

using CollectiveEpilogue = typename cutlass::epilogue::collective::CollectiveBuilder<
    cutlass::arch::Sm90, cutlass::arch::OpClassTensorOp,
    TileShape, ClusterShape,
    cutlass::epilogue::collective::EpilogueTileAuto,
    Acc, Acc,
    ElemCD, cutlass::layout::RowMajor, 128 / cutlass::sizeof_bits<ElemCD>::value,
    ElemCD, cutlass::layout::RowMajor, 128 / cutlass::sizeof_bits<ElemCD>::value,
    cutlass::epilogue::collective::EpilogueScheduleAuto
  >::CollectiveOp;

using CollectiveMainloop = typename cutlass::gemm::collective::CollectiveBuilder<
    cutlass::arch::Sm90, cutlass::arch::OpClassTensorOp,
    ElemA, cutlass::layout::RowMajor, 128 / cutlass::sizeof_bits<ElemA>::value,
    ElemB, cutlass::layout::ColumnMajor, 128 / cutlass::sizeof_bits<ElemB>::value,
    Acc,
    TileShape, ClusterShape,
    cutlass::gemm::collective::StageCountAutoCarveout<static_cast<int>(sizeof(typename CollectiveEpilogue::SharedStorage))>,
    cutlass::gemm::collective::KernelScheduleAuto
  >::CollectiveOp;

using GemmKernel = cutlass::gemm::kernel::GemmUniversal<
    cute::Shape<int,int,int,int>,
    CollectiveMainloop,
    CollectiveEpilogue
>;
using Gemm = cutlass::gemm::device::GemmUniversalAdapter<GemmKernel>;

// Force the device kernel symbol into the cubin without needing a host main.
auto* _anchor = &cutlass::device_kernel<GemmKernel>;


// ===== COMPILED SASS (sm_90a) =====

	.target	sm_90a

	.elftype	@"ET_EXEC"


//--------------------- .note.nv.tkinfo           --------------------------
	.section	.note.nv.tkinfo,"",@"SHT_NOTE"
	.sectionflags	@"SHF_NOTE_NV_TKINFO"
	.tkinfo
        /*0018*/ 	.word	0x00000002
        /*0030*/ 	.string	""
        /*0030*/ 	.string	"ptxas"
        /*0030*/ 	.string	"Cuda compilation tools, release 13.0, V13.0.88"
        /*0030*/ 	.string	"Build cuda_13.0.r13.0/compiler.36424714_0"
        /*0030*/ 	.string	"-arch sm_90a -m 64 "



//--------------------- .note.nv.cuinfo           --------------------------
	.section	.note.nv.cuinfo,"",@"SHT_NOTE"
	.sectionflags	@"SHF_NOTE_NV_CUINFO"
        /*0018*/ 	.short	0x0002
        /*001a*/ 	.short	0x005a
        /*001c*/ 	.short	0x0082
	.zero		2


//--------------------- .nv.info                  --------------------------
	.section	.nv.info,"",@"SHT_CUDA_INFO"
	.align	4


	//----- nvinfo : EIATTR_REGCOUNT
	.align		4
        /*0000*/ 	.byte	0x04, 0x2f
        /*0002*/ 	.short	(.L_12 - .L_11)
	.align		4
.L_11:
        /*0004*/ 	.word	index@(_ZN7cutlass13device_kernelINS_4gemm6kernel13GemmUniversalIN4cute5tupleIJiiiiEEENS1_10collective13CollectiveMmaINS1_37MainloopSm90TmaGmmaWarpSpecializedFP8ILi4ENS5_IJNS4_1CILi2EEENSA_ILi1EEESC_EEENS1_35KernelTmaWarpSpecializedCooperativeEEENS5_IJNSA_ILi384EEENSA_ILi8EEENSA_ILi128EEEEEENS_12float_e4m3_tENS5_IJlSC_lEEESK_SL_NS4_8TiledMMAINS4_8MMA_AtomIJNS4_4SM904GMMA29MMA_64x8x32_F32E4M3E4M3_SS_TNILNSP_7ScaleInE1ELSR_1EEEEEENS4_6LayoutISD_NS5_IJSC_NSA_ILi0EEESV_EEEEENS5_IJNS4_10UnderscoreESY_SY_EEEEENS4_13SM90_TMA_LOADENS4_14ComposedLayoutINS4_7SwizzleILi3ELi4ELi3EEENS4_18smem_ptr_flag_bitsILi8EEENSU_INS5_IJSH_SI_EEENS5_IJSI_SC_EEEEEEEvNS4_8identityENS4_23SM90_TMA_LOAD_MULTICASTES1A_vS1B_EENS_8epilogue10collective6detail29Sm90TmaWarpSpecializedAdapterINS1F_15DefaultEpilogueISK_SL_SL_NS1E_6thread17LinearCombinationISK_Li1EffLNS1J_9ScaleType4KindE0ELNS_15FloatRoundStyleE2ESK_EENS1_15EpilogueDefaultEEEEEvvEEEEvNT_6ParamsE)
        /*0008*/ 	.word	0x000000a8


	//----- nvinfo : EIATTR_FRAME_SIZE
	.align		4
.L_12:
        /*000c*/ 	.byte	0x04, 0x11
        /*000e*/ 	.short	(.L_14 - .L_13)
	.align		4
.L_13:
        /*0010*/ 	.word	index@(_ZN7cutlass13device_kernelINS_4gemm6kernel13GemmUniversalIN4cute5tupleIJiiiiEEENS1_10collective13CollectiveMmaINS1_37MainloopSm90TmaGmmaWarpSpecializedFP8ILi4ENS5_IJNS4_1CILi2EEENSA_ILi1EEESC_EEENS1_35KernelTmaWarpSpecializedCooperativeEEENS5_IJNSA_ILi384EEENSA_ILi8EEENSA_ILi128EEEEEENS_12float_e4m3_tENS5_IJlSC_lEEESK_SL_NS4_8TiledMMAINS4_8MMA_AtomIJNS4_4SM904GMMA29MMA_64x8x32_F32E4M3E4M3_SS_TNILNSP_7ScaleInE1ELSR_1EEEEEENS4_6LayoutISD_NS5_IJSC_NSA_ILi0EEESV_EEEEENS5_IJNS4_10UnderscoreESY_SY_EEEEENS4_13SM90_TMA_LOADENS4_14ComposedLayoutINS4_7SwizzleILi3ELi4ELi3EEENS4_18smem_ptr_flag_bitsILi8EEENSU_INS5_IJSH_SI_EEENS5_IJSI_SC_EEEEEEEvNS4_8identityENS4_23SM90_TMA_LOAD_MULTICASTES1A_vS1B_EENS_8epilogue10collective6detail29Sm90TmaWarpSpecializedAdapterINS1F_15DefaultEpilogueISK_SL_SL_NS1E_6thread17LinearCombinationISK_Li1EffLNS1J_9ScaleType4KindE0ELNS_15FloatRoundStyleE2ESK_EENS1_15EpilogueDefaultEEEEEvvEEEEvNT_6ParamsE)
        /*0014*/ 	.word	0x00000000


	//----- nvinfo : EIATTR_MIN_STACK_SIZE
	.align		4
.L_14:
        /*0018*/ 	.byte	0x04, 0x12
        /*001a*/ 	.short	(.L_16 - .L_15)
	.align		4
.L_15:
        /*001c*/ 	.word	index@(_ZN7cutlass13device_kernelINS_4gemm6kernel13GemmUniversalIN4cute5tupleIJiiiiEEENS1_10collective13CollectiveMmaINS1_37MainloopSm90TmaGmmaWarpSpecializedFP8ILi4ENS5_IJNS4_1CILi2EEENSA_ILi1EEESC_EEENS1_35KernelTmaWarpSpecializedCooperativeEEENS5_IJNSA_ILi384EEENSA_ILi8EEENSA_ILi128EEEEEENS_12float_e4m3_tENS5_IJlSC_lEEESK_SL_NS4_8TiledMMAINS4_8MMA_AtomIJNS4_4SM904GMMA29MMA_64x8x32_F32E4M3E4M3_SS_TNILNSP_7ScaleInE1ELSR_1EEEEEENS4_6LayoutISD_NS5_IJSC_NSA_ILi0EEESV_EEEEENS5_IJNS4_10UnderscoreESY_SY_EEEEENS4_13SM90_TMA_LOADENS4_14ComposedLayoutINS4_7SwizzleILi3ELi4ELi3EEENS4_18smem_ptr_flag_bitsILi8EEENSU_INS5_IJSH_SI_EEENS5_IJSI_SC_EEEEEEEvNS4_8identityENS4_23SM90_TMA_LOAD_MULTICASTES1A_vS1B_EENS_8epilogue10collective6detail29Sm90TmaWarpSpecializedAdapterINS1F_15DefaultEpilogueISK_SL_SL_NS1E_6thread17LinearCombinationISK_Li1EffLNS1J_9ScaleType4KindE0ELNS_15FloatRoundStyleE2ESK_EENS1_15EpilogueDefaultEEEEEvvEEEEvNT_6ParamsE)
        /*0020*/ 	.word	0x00000000
.L_16:


//--------------------- .nv.compat                --------------------------
	.section	.nv.compat,"",@"SHT_CUDA_COMPAT_INFO"
	.align	4
        /*0000*/ 	.byte	0x02, 0x09, 0x01, 0x00, 0x02, 0x02, 0x04, 0x00, 0x02, 0x05, 0x05, 0x00, 0x03, 0x07, 0x01, 0x01
        /*0010*/ 	.byte	0x02, 0x03, 0x01, 0x00, 0x02, 0x06, 0x01, 0x00, 0x04, 0x0b, 0x08, 0x00, 0x00, 0x00, 0x00, 0x00
        /*0020*/ 	.byte	0x00, 0x00, 0x00, 0x00


//--------------------- .nv.info._ZN7cutlass13device_kernelINS_4gemm6kernel13GemmUniversalIN4cute5tupleIJiiiiEEENS1_10collective13CollectiveMmaINS1_37MainloopSm90TmaGmmaWarpSpecializedFP8ILi4ENS5_IJNS4_1CILi2EEENSA_ILi1EEESC_EEENS1_35KernelTmaWarpSpecializedCooperativeEEENS5_IJNSA_ILi384EEENSA_ILi8EEENSA_ILi128EEEEEENS_12float_e4m3_tENS5_IJlSC_lEEESK_SL_NS4_8TiledMMAINS4_8MMA_AtomIJNS4_4SM904GMMA29MMA_64x8x32_F32E4M3E4M3_SS_TNILNSP_7ScaleInE1ELSR_1EEEEEENS4_6LayoutISD_NS5_IJSC_NSA_ILi0EEESV_EEEEENS5_IJNS4_10UnderscoreESY_SY_EEEEENS4_13SM90_TMA_LOADENS4_14ComposedLayoutINS4_7SwizzleILi3ELi4ELi3EEENS4_18smem_ptr_flag_bitsILi8EEENSU_INS5_IJSH_SI_EEENS5_IJSI_SC_EEEEEEEvNS4_8identityENS4_23SM90_TMA_LOAD_MULTICASTES1A_vS1B_EENS_8epilogue10collective6detail29Sm90TmaWarpSpecializedAdapterINS1F_15DefaultEpilogueISK_SL_SL_NS1E_6thread17LinearCombinationISK_Li1EffLNS1J_9ScaleType4KindE0ELNS_15FloatRoundStyleE2ESK_EENS1_15EpilogueDefaultEEEEEvvEEEEvNT_6ParamsE --------------------------
	.section	.nv.info._ZN7cutlass13device_kernelINS_4gemm6kernel13GemmUniversalIN4cute5tupleIJiiiiEEENS1_10collective13CollectiveMmaINS1_37MainloopSm90TmaGmmaWarpSpecializedFP8ILi4ENS5_IJNS4_1CILi2EEENSA_ILi1EEESC_EEENS1_35KernelTmaWarpSpecializedCooperativeEEENS5_IJNSA_ILi384EEENSA_ILi8EEENSA_ILi128EEEEEENS_12float_e4m3_tENS5_IJlSC_lEEESK_SL_NS4_8TiledMMAINS4_8MMA_AtomIJNS4_4SM904GMMA29MMA_64x8x32_F32E4M3E4M3_SS_TNILNSP_7ScaleInE1ELSR_1EEEEEENS4_6LayoutISD_NS5_IJSC_NSA_ILi0EEESV_EEEEENS5_IJNS4_10UnderscoreESY_SY_EEEEENS4_13SM90_TMA_LOADENS4_14ComposedLayoutINS4_7SwizzleILi3ELi4ELi3EEENS4_18smem_ptr_flag_bitsILi8EEENSU_INS5_IJSH_SI_EEENS5_IJSI_SC_EEEEEEEvNS4_8identityENS4_23SM90_TMA_LOAD_MULTICASTES1A_vS1B_EENS_8epilogue10collective6detail29Sm90TmaWarpSpecializedAdapterINS1F_15DefaultEpilogueISK_SL_SL_NS1E_6thread17LinearCombinationISK_Li1EffLNS1J_9ScaleType4KindE0ELNS_15FloatRoundStyleE2ESK_EENS1_15EpilogueDefaultEEEEEvvEEEEvNT_6ParamsE,"",@"SHT_CUDA_INFO"
	.sectionflags	@""
	.align	4


	//----- nvinfo : EIATTR_CUDA_API_VERSION
	.align		4
        /*0000*/ 	.byte	0x04, 0x37
        /*0002*/ 	.short	(.L_18 - .L_17)
.L_17:
        /*0004*/ 	.word	0x00000082


	//----- nvinfo : EIATTR_KPARAM_INFO
	.align		4
.L_18:
        /*0008*/ 	.byte	0x04, 0x17
        /*000a*/ 	.short	(.L_20 - .L_19)
.L_19:
        /*000c*/ 	.word	0x00000000
        /*0010*/ 	.short	0x0000
        /*0012*/ 	.short	0x0070
        /*0014*/ 	.byte	0x00, 0xf0, 0x01, 0x10


	//----- nvinfo : EIATTR_SPARSE_MMA_MASK
	.align		4
.L_20:
        /*0018*/ 	.byte	0x03, 0x50
        /*001a*/ 	.short	0x0000


	//----- nvinfo : EIATTR_MAXREG_COUNT
	.align		4
        /*001c*/ 	.byte	0x03, 0x1b
        /*001e*/ 	.short	0x00a8


	//----- nvinfo : EIATTR_NUM_BARRIERS
	.align		4
        /*0020*/ 	.byte	0x02, 0x4c
        /*0022*/ 	.byte	0x01
	.zero		1


	//----- nvinfo : EIATTR_MERCURY_ISA_VERSION
	.align		4
        /*0024*/ 	.byte	0x03, 0x5f
        /*0026*/ 	.short	0x0101


	//----- nvinfo : EIATTR_INT_WARP_WIDE_INSTR_OFFSETS
	.align		4
        /*0028*/ 	.byte	0x04, 0x31
        /*002a*/ 	.short	(.L_22 - .L_21)


	//   ....[0]....
.L_21:
        /*002c*/ 	.word	0x000004a0


	//   ....[1]....
        /*0030*/ 	.word	0x000004c0


	//   ....[2]....
        /*0034*/ 	.word	0x00000670


	//   ....[3]....
        /*0038*/ 	.word	0x00002530


	//----- nvinfo : EIATTR_COOP_GROUP_MASK_REGIDS
	.align		4
.L_22:
        /*003c*/ 	.byte	0x04, 0x29
        /*003e*/ 	.short	(.L_24 - .L_23)


	//   ....[0]....
.L_23:
        /*0040*/ 	.word	0xffffffff


	//   ....[1]....
        /*0044*/ 	.word	0xffffffff


	//   ....[2]....
        /*0048*/ 	.word	0xffffffff


	//   ....[3]....
        /*004c*/ 	.word	0xffffffff


	//   ....[4]....
        /*0050*/ 	.word	0xffffffff


	//   ....[5]....
        /*0054*/ 	.word	0xffffffff


	//----- nvinfo : EIATTR_COOP_GROUP_INSTR_OFFSETS
	.align		4
.L_24:
        /*0058*/ 	.byte	0x04, 0x28
        /*005a*/ 	.short	(.L_26 - .L_25)


	//   ....[0]....
.L_25:
        /*005c*/ 	.word	0x00000060


	//   ....[1]....
        /*0060*/ 	.word	0x00000070


	//   ....[2]....
        /*0064*/ 	.word	0x00000130


	//   ....[3]....
        /*0068*/ 	.word	0x000002d0


	//   ....[4]....
        /*006c*/ 	.word	0x00000800


	//   ....[5]....
        /*0070*/ 	.word	0x00001380


	//----- nvinfo : EIATTR_REG_RECONFIG
	.align		4
.L_26:
        /*0074*/ 	.byte	0x01, 0x54
	.zero		2


	//----- nvinfo : EIATTR_MBARRIER_INSTR_OFFSETS
	.align		4
        /*0078*/ 	.byte	0x04, 0x39
        /*007a*/ 	.short	(.L_28 - .L_27)


	//   ....[0]....
.L_27:
        /*007c*/ 	.word	0x00000230
        /*0080*/ 	.word	0x000000ff
        /*0084*/ 	.word	0x00000000
        /*0088*/ 	.short	0x0100
        /*008a*/ 	.byte	0x08
	.zero		1


	//   ....[1]....
        /*008c*/ 	.word	0x00000240
        /*0090*/ 	.word	0x000000ff
        /*0094*/ 	.word	0x00000020
        /*0098*/ 	.short	0x0100
        /*009a*/ 	.byte	0x08
	.zero		1


	//   ....[2]....
        /*009c*/ 	.word	0x00000250
        /*00a0*/ 	.word	0x000000ff
        /*00a4*/ 	.word	0x00000008
        /*00a8*/ 	.short	0x0100
        /*00aa*/ 	.byte	0x08
	.zero		1


	//   ....[3]....
        /*00ac*/ 	.word	0x00000260
        /*00b0*/ 	.word	0x000000ff
        /*00b4*/ 	.word	0x00000028
        /*00b8*/ 	.short	0x0100
        /*00ba*/ 	.byte	0x08
	.zero		1


	//   ....[4]....
        /*00bc*/ 	.word	0x00000270
        /*00c0*/ 	.word	0x000000ff
        /*00c4*/ 	.word	0x00000010
        /*00c8*/ 	.short	0x0100
        /*00ca*/ 	.byte	0x08
	.zero		1


	//   ....[5]....
        /*00cc*/ 	.word	0x00000280
        /*00d0*/ 	.word	0x000000ff
        /*00d4*/ 	.word	0x00000030
        /*00d8*/ 	.short	0x0100
        /*00da*/ 	.byte	0x08
	.zero		1


	//   ....[6]....
        /*00dc*/ 	.word	0x00000290
        /*00e0*/ 	.word	0x000000ff
        /*00e4*/ 	.word	0x00000018
        /*00e8*/ 	.short	0x0100
        /*00ea*/ 	.byte	0x08
	.zero		1


	//   ....[7]....
        /*00ec*/ 	.word	0x000002a0
        /*00f0*/ 	.word	0x000000ff
        /*00f4*/ 	.word	0x00000038
        /*00f8*/ 	.short	0x0100
        /*00fa*/ 	.byte	0x08
	.zero		1


	//   ....[8]....
        /*00fc*/ 	.word	0x000006f0
        /*0100*/ 	.word	0x000000ff
        /*0104*/ 	.word	0x00000050
        /*0108*/ 	.short	0x0100
        /*010a*/ 	.byte	0x06
	.zero		1


	//   ....[9]....
        /*010c*/ 	.word	0x00000790
        /*0110*/ 	.word	0x000000ff
        /*0114*/ 	.word	0x00000058
        /*0118*/ 	.short	0x0100
        /*011a*/ 	.byte	0x06
	.zero		1


	//   ....[10]....
        /*011c*/ 	.word	0x00001570
        /*0120*/ 	.word	0x000000ff
        /*0124*/ 	.word	0x00000000
        /*0128*/ 	.short	0x010a
        /*012a*/ 	.byte	0x06
	.zero		1


	//   ....[11]....
        /*012c*/ 	.word	0x000015b0
        /*0130*/ 	.word	0x000000ff
        /*0134*/ 	.word	0x00000000
        /*0138*/ 	.short	0x010a
        /*013a*/ 	.byte	0x06
	.zero		1


	//   ....[12]....
        /*013c*/ 	.word	0x00001ca0
        /*0140*/ 	.word	0x000000ff
        /*0144*/ 	.word	0x00000000
        /*0148*/ 	.short	0x010a
        /*014a*/ 	.byte	0x10
	.zero		1


	//   ....[13]....
        /*014c*/ 	.word	0x00001ce0
        /*0150*/ 	.word	0x000000ff
        /*0154*/ 	.word	0x00000000
        /*0158*/ 	.short	0x010a
        /*015a*/ 	.byte	0x10
	.zero		1


	//   ....[14]....
        /*015c*/ 	.word	0x00002280
        /*0160*/ 	.word	0x0000000e
        /*0164*/ 	.word	0x00000000
        /*0168*/ 	.short	0x0101
        /*016a*/ 	.byte	0x3f
	.zero		1


	//   ....[15]....
        /*016c*/ 	.word	0x000025b0
        /*0170*/ 	.word	0x0000000c
        /*0174*/ 	.word	0x00000000
        /*0178*/ 	.short	0x0101
        /*017a*/ 	.byte	0x3f
	.zero		1


	//   ....[16]....
        /*017c*/ 	.word	0x00004ef0
        /*0180*/ 	.word	0x00000015
        /*0184*/ 	.word	0x00000020
        /*0188*/ 	.short	0x010a
        /*018a*/ 	.byte	0x3f
	.zero		1


	//   ....[17]....
        /*018c*/ 	.word	0x000052a0
        /*0190*/ 	.word	0x00000003
        /*0194*/ 	.word	0x00000058
        /*0198*/ 	.short	0x0101
        /*019a*/ 	.byte	0x3f
	.zero		1


	//   ....[18]....
        /*019c*/ 	.word	0x000059d0
        /*01a0*/ 	.word	0x00000005
        /*01a4*/ 	.word	0x00000000
        /*01a8*/ 	.short	0x010a
        /*01aa*/ 	.byte	0x3f
	.zero		1


	//   ....[19]....
        /*01ac*/ 	.word	0x00005a50
        /*01b0*/ 	.word	0x00000007
        /*01b4*/ 	.word	0x00000000
        /*01b8*/ 	.short	0x010a
        /*01ba*/ 	.byte	0x3f
	.zero		1


	//   ....[20]....
        /*01bc*/ 	.word	0x00005ae0
        /*01c0*/ 	.word	0x00000006
        /*01c4*/ 	.word	0x00000000
        /*01c8*/ 	.short	0x010a
        /*01ca*/ 	.byte	0x3f
	.zero		1


	//   ....[21]....
        /*01cc*/ 	.word	0x00005b70
        /*01d0*/ 	.word	0x00000003
        /*01d4*/ 	.word	0x00000000
        /*01d8*/ 	.short	0x010a
        /*01da*/ 	.byte	0x3f
	.zero		1


	//   ....[22]....
        /*01dc*/ 	.word	0x00005be0
        /*01e0*/ 	.word	0x0000000d
        /*01e4*/ 	.word	0x00000000
        /*01e8*/ 	.short	0x010a
        /*01ea*/ 	.byte	0x3f
	.zero		1


	//   ....[23]....
        /*01ec*/ 	.word	0x00005c40
        /*01f0*/ 	.word	0x00000015
        /*01f4*/ 	.word	0x00000000
        /*01f8*/ 	.short	0x010a
        /*01fa*/ 	.byte	0x3f
	.zero		1


	//   ....[24]....
        /*01fc*/ 	.word	0x00005d10
        /*0200*/ 	.word	0x00000015
        /*0204*/ 	.word	0x00000020
        /*0208*/ 	.short	0x010a
        /*020a*/ 	.byte	0x3f
	.zero		1


	//   ....[25]....
        /*020c*/ 	.word	0x00005de0
        /*0210*/ 	.word	0x00000005
        /*0214*/ 	.word	0x00000000
        /*0218*/ 	.short	0x010a
        /*021a*/ 	.byte	0x3f
	.zero		1


	//   ....[26]....
        /*021c*/ 	.word	0x00005e30
        /*0220*/ 	.word	0x00000007
        /*0224*/ 	.word	0x00000000
        /*0228*/ 	.short	0x010a
        /*022a*/ 	.byte	0x3f
	.zero		1


	//   ....[27]....
        /*022c*/ 	.word	0x00005e80
        /*0230*/ 	.word	0x00000006
        /*0234*/ 	.word	0x00000000
        /*0238*/ 	.short	0x010a
        /*023a*/ 	.byte	0x3f
	.zero		1


	//----- nvinfo : EIATTR_NUM_MBARRIERS
	.align		4
.L_28:
        /*023c*/ 	.byte	0x03, 0x38
        /*023e*/ 	.short	0x000a


	//----- nvinfo : EIATTR_EXIT_INSTR_OFFSETS
	.align		4
        /*0240*/ 	.byte	0x04, 0x1c
        /*0242*/ 	.short	(.L_30 - .L_29)


	//   ....[0]....
.L_29:
        /*0244*/ 	.word	0x00000960


	//   ....[1]....
        /*0248*/ 	.word	0x00001150


	//   ....[2]....
        /*024c*/ 	.word	0x00004610


	//   ....[3]....
        /*0250*/ 	.word	0x00004b60


	//   ....[4]....
        /*0254*/ 	.word	0x00005bc0


	//----- nvinfo : EIATTR_MAX_THREADS
	.align		4
.L_30:
        /*0258*/ 	.byte	0x04, 0x05
        /*025a*/ 	.short	(.L_32 - .L_31)
.L_31:
        /*025c*/ 	.word	0x00000180
        /*0260*/ 	.word	0x00000001
        /*0264*/ 	.word	0x00000001


	//----- nvinfo : EIATTR_CRS_STACK_SIZE
	.align		4
.L_32:
        /*0268*/ 	.byte	0x04, 0x1e
        /*026a*/ 	.short	(.L_34 - .L_33)
.L_33:
        /*026c*/ 	.word	0x00000000


	//----- nvinfo : EIATTR_CBANK_PARAM_SIZE
	.align		4
.L_34:
        /*0270*/ 	.byte	0x03, 0x19
        /*0272*/ 	.short	0x0470


	//----- nvinfo : EIATTR_PARAM_CBANK
	.align		4
        /*0274*/ 	.byte	0x04, 0x0a
        /*0276*/ 	.short	(.L_36 - .L_35)
	.align		4
.L_35:
        /*0278*/ 	.word	index@(.nv.constant0._ZN7cutlass13device_kernelINS_4gemm6kernel13GemmUniversalIN4cute5tupleIJiiiiEEENS1_10collective13CollectiveMmaINS1_37MainloopSm90TmaGmmaWarpSpecializedFP8ILi4ENS5_IJNS4_1CILi2EEENSA_ILi1EEESC_EEENS1_35KernelTmaWarpSpecializedCooperativeEEENS5_IJNSA_ILi384EEENSA_ILi8EEENSA_ILi128EEEEEENS_12float_e4m3_tENS5_IJlSC_lEEESK_SL_NS4_8TiledMMAINS4_8MMA_AtomIJNS4_4SM904GMMA29MMA_64x8x32_F32E4M3E4M3_SS_TNILNSP_7ScaleInE1ELSR_1EEEEEENS4_6LayoutISD_NS5_IJSC_NSA_ILi0EEESV_EEEEENS5_IJNS4_10UnderscoreESY_SY_EEEEENS4_13SM90_TMA_LOADENS4_14ComposedLayoutINS4_7SwizzleILi3ELi4ELi3EEENS4_18smem_ptr_flag_bitsILi8EEENSU_INS5_IJSH_SI_EEENS5_IJSI_SC_EEEEEEEvNS4_8identityENS4_23SM90_TMA_LOAD_MULTICASTES1A_vS1B_EENS_8epilogue10collective6detail29Sm90TmaWarpSpecializedAdapterINS1F_15DefaultEpilogueISK_SL_SL_NS1E_6thread17LinearCombinationISK_Li1EffLNS1J_9ScaleType4KindE0ELNS_15FloatRoundStyleE2ESK_EENS1_15EpilogueDefaultEEEEEvvEEEEvNT_6ParamsE)
        /*027c*/ 	.short	0x0210
        /*027e*/ 	.short	0x0470


	//----- nvinfo : EIATTR_SW_WAR
	.align		4
.L_36:
        /*0280*/ 	.byte	0x04, 0x36
        /*0282*/ 	.short	(.L_38 - .L_37)
.L_37:
        /*0284*/ 	.word	0x00000008
.L_38:


//--------------------- .nv.callgraph             --------------------------
	.section	.nv.callgraph,"",@"SHT_CUDA_CALLGRAPH"
	.align	4
	.sectionentsize	8
	.align		4
        /*0000*/ 	.word	0x00000000
	.align		4
        /*0004*/ 	.word	0xffffffff
	.align		4
        /*0008*/ 	.word	0x00000000
	.align		4
        /*000c*/ 	.word	0xfffffffe
	.align		4
        /*0010*/ 	.word	0x00000000
	.align		4
        /*0014*/ 	.word	0xfffffffd
	.align		4
        /*0018*/ 	.word	0x00000000
	.align		4
        /*001c*/ 	.word	0xfffffffc


//--------------------- .nv.constant4             --------------------------
	.section	.nv.constant4,"a",@progbits
	.align	8
	.align		8
.nv.constant4:
        /*0000*/ 	.dword	_ZN39_INTERNAL_f49a7b20_4_k_cu_40a06fba_94774cuda3std3__45__cpo5beginE
	.align		8
        /*0008*/ 	.dword	_ZN39_INTERNAL_f49a7b20_4_k_cu_40a06fba_94774cuda3std3__45__cpo3endE
	.align		8
        /*0010*/ 	.dword	_ZN39_INTERNAL_f49a7b20_4_k_cu_40a06fba_94774cuda3std3__45__cpo6cbeginE
	.align		8
        /*0018*/ 	.dword	_ZN39_INTERNAL_f49a7b20_4_k_cu_40a06fba_94774cuda3std3__45__cpo4cendE
	.align		8
        /*0020*/ 	.dword	_ZN39_INTERNAL_f49a7b20_4_k_cu_40a06fba_94774cuda3std3__441_GLOBAL__N__f49a7b20_4_k_cu_40a06fba_94776ignoreE
	.align		8
        /*0028*/ 	.dword	_ZN39_INTERNAL_f49a7b20_4_k_cu_40a06fba_94774cuda3std3__419piecewise_constructE
	.align		8
        /*0030*/ 	.dword	_ZN39_INTERNAL_f49a7b20_4_k_cu_40a06fba_94774cuda3std3__48in_placeE
	.align		8
        /*0038*/ 	.dword	_ZN39_INTERNAL_f49a7b20_4_k_cu_40a06fba_94774cuda3std6ranges3__45__cpo4swapE
	.align		8
        /*0040*/ 	.dword	_ZN39_INTERNAL_f49a7b20_4_k_cu_40a06fba_94774cuda3std6ranges3__45__cpo9iter_moveE
	.align		8
        /*0048*/ 	.dword	_ZN39_INTERNAL_f49a7b20_4_k_cu_40a06fba_94774cute7productE
	.align		8
        /*0050*/ 	.dword	_ZN39_INTERNAL_f49a7b20_4_k_cu_40a06fba_94774cute1_E


//--------------------- .text._ZN7cutlass13device_kernelINS_4gemm6kernel13GemmUniversalIN4cute5tupleIJiiiiEEENS1_10collective13CollectiveMmaINS1_37MainloopSm90TmaGmmaWarpSpecializedFP8ILi4ENS5_IJNS4_1CILi2EEENSA_ILi1EEESC_EEENS1_35KernelTmaWarpSpecializedCooperativeEEENS5_IJNSA_ILi384EEENSA_ILi8EEENSA_ILi128EEEEEENS_12float_e4m3_tENS5_IJlSC_lEEESK_SL_NS4_8TiledMMAINS4_8MMA_AtomIJNS4_4SM904GMMA29MMA_64x8x32_F32E4M3E4M3_SS_TNILNSP_7ScaleInE1ELSR_1EEEEEENS4_6LayoutISD_NS5_IJSC_NSA_ILi0EEESV_EEEEENS5_IJNS4_10UnderscoreESY_SY_EEEEENS4_13SM90_TMA_LOADENS4_14ComposedLayoutINS4_7SwizzleILi3ELi4ELi3EEENS4_18smem_ptr_flag_bitsILi8EEENSU_INS5_IJSH_SI_EEENS5_IJSI_SC_EEEEEEEvNS4_8identityENS4_23SM90_TMA_LOAD_MULTICASTES1A_vS1B_EENS_8epilogue10collective6detail29Sm90TmaWarpSpecializedAdapterINS1F_15DefaultEpilogueISK_SL_SL_NS1E_6thread17LinearCombinationISK_Li1EffLNS1J_9ScaleType4KindE0ELNS_15FloatRoundStyleE2ESK_EENS1_15EpilogueDefaultEEEEEvvEEEEvNT_6ParamsE --------------------------
	.section	.text._ZN7cutlass13device_kernelINS_4gemm6kernel13GemmUniversalIN4cute5tupleIJiiiiEEENS1_10collective13CollectiveMmaINS1_37MainloopSm90TmaGmmaWarpSpecializedFP8ILi4ENS5_IJNS4_1CILi2EEENSA_ILi1EEESC_EEENS1_35KernelTmaWarpSpecializedCooperativeEEENS5_IJNSA_ILi384EEENSA_ILi8EEENSA_ILi128EEEEEENS_12float_e4m3_tENS5_IJlSC_lEEESK_SL_NS4_8TiledMMAINS4_8MMA_AtomIJNS4_4SM904GMMA29MMA_64x8x32_F32E4M3E4M3_SS_TNILNSP_7ScaleInE1ELSR_1EEEEEENS4_6LayoutISD_NS5_IJSC_NSA_ILi0EEESV_EEEEENS5_IJNS4_10UnderscoreESY_SY_EEEEENS4_13SM90_TMA_LOADENS4_14ComposedLayoutINS4_7SwizzleILi3ELi4ELi3EEENS4_18smem_ptr_flag_bitsILi8EEENSU_INS5_IJSH_SI_EEENS5_IJSI_SC_EEEEEEEvNS4_8identityENS4_23SM90_TMA_LOAD_MULTICASTES1A_vS1B_EENS_8epilogue10collective6detail29Sm90TmaWarpSpecializedAdapterINS1F_15DefaultEpilogueISK_SL_SL_NS1E_6thread17LinearCombinationISK_Li1EffLNS1J_9ScaleType4KindE0ELNS_15FloatRoundStyleE2ESK_EENS1_15EpilogueDefaultEEEEEvvEEEEvNT_6ParamsE,"ax",@progbits
	.align	128
.text._ZN7cutlass13device_kernelINS_4gemm6kernel13GemmUniversalIN4cute5tupleIJiiiiEEENS1_10collective13CollectiveMmaINS1_37MainloopSm90TmaGmmaWarpSpecializedFP8ILi4ENS5_IJNS4_1CILi2EEENSA_ILi1EEESC_EEENS1_35KernelTmaWarpSpecializedCooperativeEEENS5_IJNSA_ILi384EEENSA_ILi8EEENSA_ILi128EEEEEENS_12float_e4m3_tENS5_IJlSC_lEEESK_SL_NS4_8TiledMMAINS4_8MMA_AtomIJNS4_4SM904GMMA29MMA_64x8x32_F32E4M3E4M3_SS_TNILNSP_7ScaleInE1ELSR_1EEEEEENS4_6LayoutISD_NS5_IJSC_NSA_ILi0EEESV_EEEEENS5_IJNS4_10UnderscoreESY_SY_EEEEENS4_13SM90_TMA_LOADENS4_14ComposedLayoutINS4_7SwizzleILi3ELi4ELi3EEENS4_18smem_ptr_flag_bitsILi8EEENSU_INS5_IJSH_SI_EEENS5_IJSI_SC_EEEEEEEvNS4_8identityENS4_23SM90_TMA_LOAD_MULTICASTES1A_vS1B_EENS_8epilogue10collective6detail29Sm90TmaWarpSpecializedAdapterINS1F_15DefaultEpilogueISK_SL_SL_NS1E_6thread17LinearCombinationISK_Li1EffLNS1J_9ScaleType4KindE0ELNS_15FloatRoundStyleE2ESK_EENS1_15EpilogueDefaultEEEEEvvEEEEvNT_6ParamsE:
        .type           _ZN7cutlass13device_kernelINS_4gemm6kernel13GemmUniversalIN4cute5tupleIJiiiiEEENS1_10collective13CollectiveMmaINS1_37MainloopSm90TmaGmmaWarpSpecializedFP8ILi4ENS5_IJNS4_1CILi2EEENSA_ILi1EEESC_EEENS1_35KernelTmaWarpSpecializedCooperativeEEENS5_IJNSA_ILi384EEENSA_ILi8EEENSA_ILi128EEEEEENS_12float_e4m3_tENS5_IJlSC_lEEESK_SL_NS4_8TiledMMAINS4_8MMA_AtomIJNS4_4SM904GMMA29MMA_64x8x32_F32E4M3E4M3_SS_TNILNSP_7ScaleInE1ELSR_1EEEEEENS4_6LayoutISD_NS5_IJSC_NSA_ILi0EEESV_EEEEENS5_IJNS4_10UnderscoreESY_SY_EEEEENS4_13SM90_TMA_LOADENS4_14ComposedLayoutINS4_7SwizzleILi3ELi4ELi3EEENS4_18smem_ptr_flag_bitsILi8EEENSU_INS5_IJSH_SI_EEENS5_IJSI_SC_EEEEEEEvNS4_8identityENS4_23SM90_TMA_LOAD_MULTICASTES1A_vS1B_EENS_8epilogue10collective6detail29Sm90TmaWarpSpecializedAdapterINS1F_15DefaultEpilogueISK_SL_SL_NS1E_6thread17LinearCombinationISK_Li1EffLNS1J_9ScaleType4KindE0ELNS_15FloatRoundStyleE2ESK_EENS1_15EpilogueDefaultEEEEEvvEEEEvNT_6ParamsE,@function
        .size           _ZN7cutlass13device_kernelINS_4gemm6kernel13GemmUniversalIN4cute5tupleIJiiiiEEENS1_10collective13CollectiveMmaINS1_37MainloopSm90TmaGmmaWarpSpecializedFP8ILi4ENS5_IJNS4_1CILi2EEENSA_ILi1EEESC_EEENS1_35KernelTmaWarpSpecializedCooperativeEEENS5_IJNSA_ILi384EEENSA_ILi8EEENSA_ILi128EEEEEENS_12float_e4m3_tENS5_IJlSC_lEEESK_SL_NS4_8TiledMMAINS4_8MMA_AtomIJNS4_4SM904GMMA29MMA_64x8x32_F32E4M3E4M3_SS_TNILNSP_7ScaleInE1ELSR_1EEEEEENS4_6LayoutISD_NS5_IJSC_NSA_ILi0EEESV_EEEEENS5_IJNS4_10UnderscoreESY_SY_EEEEENS4_13SM90_TMA_LOADENS4_14ComposedLayoutINS4_7SwizzleILi3ELi4ELi3EEENS4_18smem_ptr_flag_bitsILi8EEENSU_INS5_IJSH_SI_EEENS5_IJSI_SC_EEEEEEEvNS4_8identityENS4_23SM90_TMA_LOAD_MULTICASTES1A_vS1B_EENS_8epilogue10collective6detail29Sm90TmaWarpSpecializedAdapterINS1F_15DefaultEpilogueISK_SL_SL_NS1E_6thread17LinearCombinationISK_Li1EffLNS1J_9ScaleType4KindE0ELNS_15FloatRoundStyleE2ESK_EENS1_15EpilogueDefaultEEEEEvvEEEEvNT_6ParamsE,(.L_x_84 - _ZN7cutlass13device_kernelINS_4gemm6kernel13GemmUniversalIN4cute5tupleIJiiiiEEENS1_10collective13CollectiveMmaINS1_37MainloopSm90TmaGmmaWarpSpecializedFP8ILi4ENS5_IJNS4_1CILi2EEENSA_ILi1EEESC_EEENS1_35KernelTmaWarpSpecializedCooperativeEEENS5_IJNSA_ILi384EEENSA_ILi8EEENSA_ILi128EEEEEENS_12float_e4m3_tENS5_IJlSC_lEEESK_SL_NS4_8TiledMMAINS4_8MMA_AtomIJNS4_4SM904GMMA29MMA_64x8x32_F32E4M3E4M3_SS_TNILNSP_7ScaleInE1ELSR_1EEEEEENS4_6LayoutISD_NS5_IJSC_NSA_ILi0EEESV_EEEEENS5_IJNS4_10UnderscoreESY_SY_EEEEENS4_13SM90_TMA_LOADENS4_14ComposedLayoutINS4_7SwizzleILi3ELi4ELi3EEENS4_18smem_ptr_flag_bitsILi8EEENSU_INS5_IJSH_SI_EEENS5_IJSI_SC_EEEEEEEvNS4_8identityENS4_23SM90_TMA_LOAD_MULTICASTES1A_vS1B_EENS_8epilogue10collective6detail29Sm90TmaWarpSpecializedAdapterINS1F_15DefaultEpilogueISK_SL_SL_NS1E_6thread17LinearCombinationISK_Li1EffLNS1J_9ScaleType4KindE0ELNS_15FloatRoundStyleE2ESK_EENS1_15EpilogueDefaultEEEEEvvEEEEvNT_6ParamsE)
        .other          _ZN7cutlass13device_kernelINS_4gemm6kernel13GemmUniversalIN4cute5tupleIJiiiiEEENS1_10collective13CollectiveMmaINS1_37MainloopSm90TmaGmmaWarpSpecializedFP8ILi4ENS5_IJNS4_1CILi2EEENSA_ILi1EEESC_EEENS1_35KernelTmaWarpSpecializedCooperativeEEENS5_IJNSA_ILi384EEENSA_ILi8EEENSA_ILi128EEEEEENS_12float_e4m3_tENS5_IJlSC_lEEESK_SL_NS4_8TiledMMAINS4_8MMA_AtomIJNS4_4SM904GMMA29MMA_64x8x32_F32E4M3E4M3_SS_TNILNSP_7ScaleInE1ELSR_1EEEEEENS4_6LayoutISD_NS5_IJSC_NSA_ILi0EEESV_EEEEENS5_IJNS4_10UnderscoreESY_SY_EEEEENS4_13SM90_TMA_LOADENS4_14ComposedLayoutINS4_7SwizzleILi3ELi4ELi3EEENS4_18smem_ptr_flag_bitsILi8EEENSU_INS5_IJSH_SI_EEENS5_IJSI_SC_EEEEEEEvNS4_8identityENS4_23SM90_TMA_LOAD_MULTICASTES1A_vS1B_EENS_8epilogue10collective6detail29Sm90TmaWarpSpecializedAdapterINS1F_15DefaultEpilogueISK_SL_SL_NS1E_6thread17LinearCombinationISK_Li1EffLNS1J_9ScaleType4KindE0ELNS_15FloatRoundStyleE2ESK_EENS1_15EpilogueDefaultEEEEEvvEEEEvNT_6ParamsE,@"STO_CUDA_ENTRY STV_DEFAULT"
_ZN7cutlass13device_kernelINS_4gemm6kernel13GemmUniversalIN4cute5tupleIJiiiiEEENS1_10collective13CollectiveMmaINS1_37MainloopSm90TmaGmmaWarpSpecializedFP8ILi4ENS5_IJNS4_1CILi2EEENSA_ILi1EEESC_EEENS1_35KernelTmaWarpSpecializedCooperativeEEENS5_IJNSA_ILi384EEENSA_ILi8EEENSA_ILi128EEEEEENS_12float_e4m3_tENS5_IJlSC_lEEESK_SL_NS4_8TiledMMAINS4_8MMA_AtomIJNS4_4SM904GMMA29MMA_64x8x32_F32E4M3E4M3_SS_TNILNSP_7ScaleInE1ELSR_1EEEEEENS4_6LayoutISD_NS5_IJSC_NSA_ILi0EEESV_EEEEENS5_IJNS4_10UnderscoreESY_SY_EEEEENS4_13SM90_TMA_LOADENS4_14ComposedLayoutINS4_7SwizzleILi3ELi4ELi3EEENS4_18smem_ptr_flag_bitsILi8EEENSU_INS5_IJSH_SI_EEENS5_IJSI_SC_EEEEEEEvNS4_8identityENS4_23SM90_TMA_LOAD_MULTICASTES1A_vS1B_EENS_8epilogue10collective6detail29Sm90TmaWarpSpecializedAdapterINS1F_15DefaultEpilogueISK_SL_SL_NS1E_6thread17LinearCombinationISK_Li1EffLNS1J_9ScaleType4KindE0ELNS_15FloatRoundStyleE2ESK_EENS1_15EpilogueDefaultEEEEEvvEEEEvNT_6ParamsE:
[----:B------:R-:W-:Y:S01]  /*0000*/  LDC R1, c[0x0][0x28] ;  /* 0x00000a00ff017b82 */ /* 0x000fe20000000800 */
[----:B------:R-:W0:Y:S01]  /*0010*/  S2R R2, SR_TID.X ;  /* 0x0000000000027919 */ /* 0x000e220000002100 */
[----:B------:R-:W-:Y:S01]  /*0020*/  ELECT P0, URZ, PT ;  /* 0x00000000003f782f */ /* 0x000fe20003800000 */
[----:B------:R-:W-:Y:S01]  /*0030*/  BSSY B0, `(.L_x_0) ;  /* 0x000000f000007945 */ /* 0x000fe20003800000 */
[--C-:B0-----:R-:W-:Y:S02]  /*0040*/  SHF.R.U32.HI R0, RZ, 0x5, R2.reuse ;  /* 0x00000005ff007819 */ /* 0x101fe40000011602 */
[----:B------:R-:W-:-:S03]  /*0050*/  SHF.R.U32.HI R12, RZ, 0x7, R2 ;  /* 0x00000007ff0c7819 */ /* 0x000fc60000011602 */
[----:B------:R-:W0:Y:S04]  /*0060*/  SHFL.IDX PT, R5, R0, RZ, 0x1f ;  /* 0x00001fff00057589 */ /* 0x000e2800000e0000 */
[----:B------:R1:W2:Y:S01]  /*0070*/  SHFL.IDX PT, R4, R12, RZ, 0x1f ;  /* 0x00001fff0c047589 */ /* 0x0002a200000e0000 */
[----:B0-----:R-:W-:-:S13]  /*0080*/  ISETP.NE.OR P0, PT, R5, RZ, !P0 ;  /* 0x000000ff0500720c */ /* 0x001fda0004705670 */
[----:B-12---:R-:W-:Y:S05]  /*0090*/  @P0 BRA `(.L_x_1) ;  /* 0x0000000000200947 */ /* 0x006fea0003800000 */
[----:B------:R-:W-:Y:S02]  /*00a0*/  ULDC.64 UR4, c[0x0][0x198] ;  /* 0x0000660000047ab9 */ /* 0x000fe40000000a00 */
[----:B------:R-:W-:Y:S02]  /*00b0*/  UIADD3 UR6, UP0, UR4, 0xf0, URZ ;  /* 0x000000f004067890 */ /* 0x000fe4000ff1e03f */
[----:B------:R-:W-:Y:S02]  /*00c0*/  UIADD3 UR4, UP1, UR4, 0x1f0, URZ ;  /* 0x000001f004047890 */ /* 0x000fe4000ff3e03f */
[----:B------:R-:W-:Y:S02]  /*00d0*/  UIADD3.X UR7, URZ, UR5, URZ, UP0, !UPT ;  /* 0x000000053f077290 */ /* 0x000fe400087fe43f */
[----:B------:R-:W-:-:S07]  /*00e0*/  UIADD3.X UR5, URZ, UR5, URZ, UP1, !UPT ;  /* 0x000000053f057290 */ /* 0x000fce0008ffe43f */
[----:B------:R0:W-:Y:S02]  /*00f0*/  UTMACCTL.PF [UR6] ;  /* 0x00000000060079b9 */ /* 0x0001e40008040000 */
[----:B------:R0:W-:Y:S02]  /*0100*/  UTMACCTL.PF [UR4] ;  /* 0x00000000040079b9 */ /* 0x0001e40008040000 */
[----:B0-----:R-:W-:Y:S01]  /*0110*/  NOP ;  /* 0x0000000000007918 */ /* 0x001fe20000000000 */
.L_x_1:
[----:B------:R-:W-:Y:S05]  /*0120*/  BSYNC B0 ;  /* 0x0000000000007941 */ /* 0x000fea0003800000 */
.L_x_0:
[----:B------:R-:W0:Y:S02]  /*0130*/  SHFL.IDX PT, R3, R0, RZ, 0x1f ;  /* 0x00001fff00037589 */ /* 0x000e2400000e0000 */
[----:B0-----:R-:W-:-:S13]  /*0140*/  ISETP.NE.AND P0, PT, R3, RZ, PT ;  /* 0x000000ff0300720c */ /* 0x001fda0003f05270 */
[----:B------:R-:W-:Y:S05]  /*0150*/  @P0 BRA `(.L_x_2) ;  /* 0x0000000000580947 */ /* 0x000fea0003800000 */
[----:B------:R-:W0:Y:S01]  /*0160*/  S2UR UR8, SR_CgaCtaId ;  /* 0x00000000000879c3 */ /* 0x000e220000008800 */
[----:B------:R-:W-:Y:S01]  /*0170*/  UMOV UR4, 0x400 ;  /* 0x0000040000047882 */ /* 0x000fe20000000000 */
[----:B------:R-:W-:Y:S01]  /*0180*/  UMOV UR5, 0x1 ;  /* 0x0000000100057882 */ /* 0x000fe20000000000 */
[----:B------:R-:W-:Y:S01]  /*0190*/  UMOV UR6, 0x4 ;  /* 0x0000000400067882 */ /* 0x000fe20000000000 */
[----:B------:R-:W-:Y:S01]  /*01a0*/  ELECT P0, URZ, PT ;  /* 0x00000000003f782f */ /* 0x000fe20003800000 */
[----:B------:R-:W-:-:S04]  /*01b0*/  UIADD3 UR6, -UR6, 0x100000, URZ ;  /* 0x0010000006067890 */ /* 0x000fc8000fffe13f */
[----:B------:R-:W-:Y:S02]  /*01c0*/  USHF.L.U32 UR7, UR6, 0xb, URZ ;  /* 0x0000000b06077899 */ /* 0x000fe4000800063f */
[----:B------:R-:W-:Y:S02]  /*01d0*/  USHF.L.U32 UR6, UR6, 0x1, URZ ;  /* 0x0000000106067899 */ /* 0x000fe4000800063f */
[----:B0-----:R-:W-:Y:S02]  /*01e0*/  ULEA UR8, UR8, UR4, 0x18 ;  /* 0x0000000408087291 */ /* 0x001fe4000f8ec03f */
[----:B------:R-:W-:-:S04]  /*01f0*/  UIADD3 UR4, -UR5, 0x100000, URZ ;  /* 0x0010000005047890 */ /* 0x000fc8000fffe13f */
[----:B------:R-:W-:Y:S02]  /*0200*/  USHF.L.U32 UR5, UR4, 0xb, URZ ;  /* 0x0000000b04057899 */ /* 0x000fe4000800063f */
[----:B------:R-:W-:Y:S01]  /*0210*/  USHF.L.U32 UR4, UR4, 0x1, URZ ;  /* 0x0000000104047899 */ /* 0x000fe2000800063f */
[----:B------:R-:W0:Y:S11]  /*0220*/  FENCE.VIEW.ASYNC.S ;  /* 0x00000000000073c6 */ /* 0x000e360000000000 */
[----:B0-----:R0:W1:Y:S01]  /*0230*/  SYNCS.EXCH.64 URZ, [UR8], UR4 ;  /* 0x00000004083f75b2 */ /* 0x0010620008000100 */
[----:B------:R0:W2:Y:S01]  /*0240*/  SYNCS.EXCH.64 URZ, [UR8+0x20], UR6 ;  /* 0x00002006083f75b2 */ /* 0x0000a20008000100 */
[----:B------:R0:W3:Y:S01]  /*0250*/  SYNCS.EXCH.64 URZ, [UR8+0x8], UR4 ;  /* 0x00000804083f75b2 */ /* 0x0000e20008000100 */
[----:B------:R0:W4:Y:S01]  /*0260*/  SYNCS.EXCH.64 URZ, [UR8+0x28], UR6 ;  /* 0x00002806083f75b2 */ /* 0x0001220008000100 */
[----:B------:R0:W0:Y:S01]  /*0270*/  SYNCS.EXCH.64 URZ, [UR8+0x10], UR4 ;  /* 0x00001004083f75b2 */ /* 0x0000220008000100 */
[----:B------:R0:W0:Y:S01]  /*0280*/  SYNCS.EXCH.64 URZ, [UR8+0x30], UR6 ;  /* 0x00003006083f75b2 */ /* 0x0000220008000100 */
[----:B------:R0:W0:Y:S01]  /*0290*/  SYNCS.EXCH.64 URZ, [UR8+0x18], UR4 ;  /* 0x00001804083f75b2 */ /* 0x0000220008000100 */
[----:B------:R0:W0:Y:S01]  /*02a0*/  SYNCS.EXCH.64 URZ, [UR8+0x38], UR6 ;  /* 0x00003806083f75b2 */ /* 0x0000220008000100 */
[----:B------:R-:W-:Y:S01]  /*02b0*/  NOP ;  /* 0x0000000000007918 */ /* 0x000fe20000000000 */
.L_x_2:
[----:B------:R-:W-:Y:S01]  /*02c0*/  SHF.R.S32.HI R7, RZ, 0x1f, R2 ;  /* 0x0000001fff077819 */ /* 0x000fe20000011402 */
[----:B------:R-:W5:Y:S01]  /*02d0*/  SHFL.IDX PT, R0, R0, RZ, 0x1f ;  /* 0x00001fff00007589 */ /* 0x000f6200000e0000 */
[----:B0-----:R-:W0:Y:S01]  /*02e0*/  S2UR UR8, SR_CTAID.X ;  /* 0x00000000000879c3 */ /* 0x001e220000002500 */
[----:B------:R-:W-:Y:S02]  /*02f0*/  ELECT P0, URZ, PT ;  /* 0x00000000003f782f */ /* 0x000fe40003800000 */
[----:B------:R-:W-:Y:S01]  /*0300*/  LEA.HI R7, R7, R2, RZ, 0x7 ;  /* 0x0000000207077211 */ /* 0x000fe200078f38ff */
[----:B------:R-:W1:Y:S01]  /*0310*/  S2R R10, SR_CTAID.Y ;  /* 0x00000000000a7919 */ /* 0x000e620000002600 */
[----:B------:R-:W-:Y:S01]  /*0320*/  SHF.R.S32.HI R8, RZ, 0x1f, R3 ;  /* 0x0000001fff087819 */ /* 0x000fe20000011403 */
[----:B------:R-:W-:Y:S01]  /*0330*/  ULDC UR4, c[0x0][0x150] ;  /* 0x0000540000047ab9 */ /* 0x000fe20000000800 */
[----:B------:R-:W-:Y:S01]  /*0340*/  LOP3.LUT R7, R7, 0xffffff80, RZ, 0xc0, !PT ;  /* 0xffffff8007077812 */ /* 0x000fe200078ec0ff */
[----:B------:R-:W-:Y:S01]  /*0350*/  VIADD R18, R4, 0xffffffff ;  /* 0xffffffff04127836 */ /* 0x000fe20000000000 */
[----:B------:R-:W-:Y:S01]  /*0360*/  LEA.HI R8, R8, R3, RZ, 0x2 ;  /* 0x0000000308087211 */ /* 0x000fe200078f10ff */
[----:B------:R-:W2:Y:S01]  /*0370*/  LDC R14, c[0x0][0x144] ;  /* 0x00005100ff0e7b82 */ /* 0x000ea20000000800 */
[----:B------:R-:W-:Y:S01]  /*0380*/  NOP ;  /* 0x0000000000007918 */ /* 0x000fe20000000000 */
[----:B------:R-:W-:Y:S01]  /*0390*/  IMAD.IADD R6, R2, 0x1, -R7 ;  /* 0x0000000102067824 */ /* 0x000fe200078e0a07 */
[----:B------:R-:W-:Y:S01]  /*03a0*/  LOP3.LUT R8, R8, 0x3ffffffc, RZ, 0xc0, !PT ;  /* 0x3ffffffc08087812 */ /* 0x000fe200078ec0ff */
[----:B------:R-:W-:Y:S01]  /*03b0*/  NOP ;  /* 0x0000000000007918 */ /* 0x000fe20000000000 */
[----:B------:R-:W-:-:S02]  /*03c0*/  ISETP.GE.U32.AND P6, PT, R18, 0x2, PT ;  /* 0x000000021200780c */ /* 0x000fc40003fc6070 */
[----:B------:R-:W-:Y:S01]  /*03d0*/  SHF.R.S32.HI R7, RZ, 0x1f, R6 ;  /* 0x0000001fff077819 */ /* 0x000fe20000011406 */
[----:B------:R-:W-:Y:S01]  /*03e0*/  IMAD.IADD R8, R3, 0x1, -R8 ;  /* 0x0000000103087824 */ /* 0x000fe200078e0a08 */
[----:B------:R-:W3:Y:S01]  /*03f0*/  LDC R15, c[0x0][0x140] ;  /* 0x00005000ff0f7b82 */ /* 0x000ee20000000800 */
[----:B------:R-:W-:Y:S02]  /*0400*/  ISETP.NE.AND P3, PT, R4, RZ, PT ;  /* 0x000000ff0400720c */ /* 0x000fe40003f65270 */
[----:B------:R-:W-:Y:S02]  /*0410*/  LEA.HI R7, R7, R6, RZ, 0x3 ;  /* 0x0000000607077211 */ /* 0x000fe400078f18ff */
[----:B-----5:R-:W-:Y:S02]  /*0420*/  ISETP.NE.OR P0, PT, R0, RZ, !P0 ;  /* 0x000000ff0000720c */ /* 0x020fe40004705670 */
[--C-:B------:R-:W-:Y:S01]  /*0430*/  SHF.R.S32.HI R0, RZ, 0x3, R7.reuse ;  /* 0x00000003ff007819 */ /* 0x100fe20000011407 */
[----:B------:R-:W5:Y:S01]  /*0440*/  LDC R13, c[0x0][0x148] ;  /* 0x00005200ff0d7b82 */ /* 0x000f620000000800 */
[----:B------:R-:W-:-:S02]  /*0450*/  SHF.R.S32.HI R7, RZ, 0x1f, R7 ;  /* 0x0000001fff077819 */ /* 0x000fc40000011407 */
[----:B0-----:R-:W-:Y:S02]  /*0460*/  I2FP.F32.U32 R9, UR8 ;  /* 0x0000000800097c45 */ /* 0x001fe40008201000 */
[----:B------:R-:W-:-:S03]  /*0470*/  LEA.HI R7, R7, R0, RZ, 0x2 ;  /* 0x0000000007077211 */ /* 0x000fc600078f10ff */
[----:B------:R-:W-:Y:S01]  /*0480*/  FMUL R9, R9, UR4 ;  /* 0x0000000409097c20 */ /* 0x000fe20008400000 */
[----:B------:R-:W-:Y:S01]  /*0490*/  LOP3.LUT R7, R7, 0xfffffffc, RZ, 0xc0, !PT ;  /* 0xfffffffc07077812 */ /* 0x000fe200078ec0ff */
[----:B------:R-:W-:Y:S01]  /*04a0*/  VOTEU.ALL UP0, P0 ;  /* 0x00000000003f7886 */ /* 0x000fe20000000000 */
[----:B------:R-:W-:Y:S01]  /*04b0*/  ULDC UR4, c[0x0][0x154] ;  /* 0x0000550000047ab9 */ /* 0x000fe20000000800 */
[----:B------:R-:W-:Y:S02]  /*04c0*/  VOTEU.ALL UP1, P0 ;  /* 0x00000000003f7886 */ /* 0x000fe40000020000 */
[----:B------:R-:W0:Y:S01]  /*04d0*/  F2I.U32.TRUNC.NTZ R9, R9 ;  /* 0x0000000900097305 */ /* 0x000e22000020f000 */
[----:B------:R-:W-:Y:S01]  /*04e0*/  IMAD.IADD R7, R0, 0x1, -R7 ;  /* 0x0000000100077824 */ /* 0x000fe200078e0a07 */
[----:B------:R-:W4:Y:S01]  /*04f0*/  @!UP0 S2UR UR7, SR_CgaCtaId ;  /* 0x00000000000789c3 */ /* 0x000f220000008800 */
[----:B------:R-:W-:Y:S01]  /*0500*/  SHF.R.S32.HI R0, RZ, 0x1f, R5 ;  /* 0x0000001fff007819 */ /* 0x000fe20000011405 */
[----:B------:R-:W-:Y:S01]  /*0510*/  @!UP0 UMOV UR6, 0x400 ;  /* 0x0000040000068882 */ /* 0x000fe20000000000 */
[----:B------:R-:W-:Y:S01]  /*0520*/  IMAD R8, R8, 0x4, R7 ;  /* 0x0000000408087824 */ /* 0x000fe200078e0207 */
[----:B-1----:R-:W-:-:S02]  /*0530*/  I2FP.F32.U32 R7, R10 ;  /* 0x0000000a00077245 */ /* 0x002fc40000201000 */
[----:B------:R-:W-:Y:S02]  /*0540*/  LEA.HI R0, R0, R5, RZ, 0x2 ;  /* 0x0000000500007211 */ /* 0x000fe400078f10ff */
[----:B------:R-:W-:Y:S02]  /*0550*/  LEA.HI R3, R8, R8, RZ, 0x1 ;  /* 0x0000000808037211 */ /* 0x000fe400078f08ff */
[----:B------:R-:W-:Y:S02]  /*0560*/  LOP3.LUT R0, R0, 0xfffffffc, RZ, 0xc0, !PT ;  /* 0xfffffffc00007812 */ /* 0x000fe400078ec0ff */
[----:B------:R-:W-:Y:S01]  /*0570*/  LOP3.LUT R3, R3, 0xfffffffe, RZ, 0xc0, !PT ;  /* 0xfffffffe03037812 */ /* 0x000fe200078ec0ff */
[----:B0-----:R-:W-:Y:S02]  /*0580*/  IMAD.MOV R17, RZ, RZ, -R9 ;  /* 0x000000ffff117224 */ /* 0x001fe400078e0a09 */
[----:B------:R-:W-:Y:S01]  /*0590*/  FMUL R9, R7, UR4 ;  /* 0x0000000407097c20 */ /* 0x000fe20008400000 */
[----:B------:R-:W-:Y:S01]  /*05a0*/  IMAD.IADD R5, R5, 0x1, -R0 ;  /* 0x0000000105057824 */ /* 0x000fe200078e0a00 */
[----:B------:R-:W-:Y:S01]  /*05b0*/  UMOV UR4, 0x20 ;  /* 0x0000002000047882 */ /* 0x000fe20000000000 */
[----:B--2---:R-:W-:Y:S01]  /*05c0*/  IMAD R7, R14, R17, UR8 ;  /* 0x000000080e077e24 */ /* 0x004fe2000f8e0211 */
[----:B------:R-:W-:-:S04]  /*05d0*/  @!UP0 UIADD3 UR4, -UR4, 0x100000, URZ ;  /* 0x0010000004048890 */ /* 0x000fc8000fffe13f */
[----:B------:R-:W-:Y:S02]  /*05e0*/  @!UP0 USHF.L.U32 UR5, UR4, 0xb, URZ ;  /* 0x0000000b04058899 */ /* 0x000fe4000800063f */
[----:B------:R-:W-:Y:S01]  /*05f0*/  @!UP0 USHF.L.U32 UR4, UR4, 0x1, URZ ;  /* 0x0000000104048899 */ /* 0x000fe2000800063f */
[C---:B------:R-:W-:Y:S01]  /*0600*/  IMAD.IADD R14, R8.reuse, 0x1, -R3 ;  /* 0x00000001080e7824 */ /* 0x040fe200078e0a03 */
[----:B------:R-:W0:Y:S01]  /*0610*/  F2I.U32.TRUNC.NTZ R9, R9 ;  /* 0x0000000900097305 */ /* 0x000e22000020f000 */
[----:B------:R-:W-:Y:S01]  /*0620*/  IMAD.SHL.U32 R3, R8, 0x4, RZ ;  /* 0x0000000408037824 */ /* 0x000fe200078e00ff */
[----:B------:R-:W-:Y:S02]  /*0630*/  ISETP.NE.AND P1, PT, R5, 0x3, PT ;  /* 0x000000030500780c */ /* 0x000fe40003f25270 */
[----:B------:R-:W-:Y:S01]  /*0640*/  ISETP.NE.AND P4, PT, R14, R7, PT ;  /* 0x000000070e00720c */ /* 0x000fe20003f85270 */
[----:B----4-:R-:W-:Y:S01]  /*0650*/  @!UP0 ULEA UR6, UR7, UR6, 0x18 ;  /* 0x0000000607068291 */ /* 0x010fe2000f8ec03f */
[----:B------:R-:W-:Y:S01]  /*0660*/  LOP3.LUT R3, R8, 0xc, R3, 0x78, !PT ;  /* 0x0000000c08037812 */ /* 0x000fe200078e7803 */
[----:B------:R-:W-:Y:S01]  /*0670*/  VOTEU.ALL UP0, P0 ;  /* 0x00000000003f7886 */ /* 0x000fe20000000000 */
[----:B---3--:R-:W-:-:S02]  /*0680*/  ISETP.EQ.U32.AND P2, PT, R15, 0x1, PT ;  /* 0x000000010f00780c */ /* 0x008fc40003f42070 */
[----:B------:R-:W-:Y:S02]  /*0690*/  LOP3.LUT P0, RZ, R6, 0x7, RZ, 0xc0, !PT ;  /* 0x0000000706ff7812 */ /* 0x000fe4000780c0ff */
[----:B------:R-:W-:Y:S02]  /*06a0*/  ISETP.EQ.OR P1, PT, R5, RZ, !P1 ;  /* 0x000000ff0500720c */ /* 0x000fe40004f22670 */
[C---:B------:R-:W-:Y:S01]  /*06b0*/  ISETP.LT.U32.AND P0, PT, R3.reuse, 0x2, !P0 ;  /* 0x000000020300780c */ /* 0x040fe20004701070 */
[----:B0-----:R-:W-:Y:S01]  /*06c0*/  IMAD.MOV R20, RZ, RZ, -R9 ;  /* 0x000000ffff147224 */ /* 0x001fe200078e0a09 */
[----:B------:R-:W-:Y:S01]  /*06d0*/  ISETP.EQ.AND P1, PT, R4, RZ, P1 ;  /* 0x000000ff0400720c */ /* 0x000fe20000f22270 */
[----:B------:R-:W0:Y:S02]  /*06e0*/  FENCE.VIEW.ASYNC.S ;  /* 0x00000000000073c6 */ /* 0x000e240000000000 */
[----:B0-----:R0:W1:Y:S01]  /*06f0*/  @!UP0 SYNCS.EXCH.64 URZ, [UR6+0x50], UR4 ;  /* 0x00005004063f85b2 */ /* 0x0010620008000100 */
[----:B------:R-:W-:Y:S01]  /*0700*/  @P4 LEA.HI R0, R3, R3, RZ, 0x1 ;  /* 0x0000000303004211 */ /* 0x000fe200078f08ff */
[----:B-----5:R-:W-:Y:S01]  /*0710*/  IMAD R9, R13, R20, R10 ;  /* 0x000000140d097224 */ /* 0x020fe200078e020a */
[----:B------:R-:W-:-:S02]  /*0720*/  SEL R6, RZ, 0x1, !P1 ;  /* 0x00000001ff067807 */ /* 0x000fc40004800000 */
[----:B------:R-:W-:Y:S02]  /*0730*/  @P4 SHF.R.S32.HI R0, RZ, 0x1, R0 ;  /* 0x00000001ff004819 */ /* 0x000fe40000011400 */
[----:B------:R-:W-:Y:S02]  /*0740*/  SEL R6, R6, 0x2, P6 ;  /* 0x0000000206067807 */ /* 0x000fe40003000000 */
[----:B------:R-:W-:Y:S01]  /*0750*/  @P4 ISETP.NE.AND P5, PT, R0, R9, PT ;  /* 0x000000090000420c */ /* 0x000fe20003fa5270 */
[----:B------:R-:W-:Y:S01]  /*0760*/  IMAD.MOV.U32 R0, RZ, RZ, 0x1 ;  /* 0x00000001ff007424 */ /* 0x000fe200078e00ff */
[----:B------:R-:W-:Y:S02]  /*0770*/  SEL R9, RZ, 0x1, !P0 ;  /* 0x00000001ff097807 */ /* 0x000fe40004000000 */
[----:B------:R-:W-:Y:S01]  /*0780*/  @P4 SEL R0, RZ, 0x1, P5 ;  /* 0x00000001ff004807 */ /* 0x000fe20002800000 */
[----:B------:R0:W2:Y:S03]  /*0790*/  @!UP1 SYNCS.EXCH.64 URZ, [UR6+0x58], UR4 ;  /* 0x00005804063f95b2 */ /* 0x0000a60008000100 */
[----:B------:R-:W-:Y:S01]  /*07a0*/  LOP3.LUT R4, R0, R9, RZ, 0xc0, !PT ;  /* 0x0000000900047212 */ /* 0x000fe200078ec0ff */
[----:B------:R-:W-:Y:S01]  /*07b0*/  NOP ;  /* 0x0000000000007918 */ /* 0x000fe20000000000 */
[----:B------:R-:W-:Y:S01]  /*07c0*/  LOP3.LUT R0, R2, 0x7f, RZ, 0xc0, !PT ;  /* 0x0000007f02007812 */ /* 0x000fe200078ec0ff */
[----:B------:R-:W-:Y:S06]  /*07d0*/  @!P2 BRA `(.L_x_3) ;  /* 0x000000000008a947 */ /* 0x000fec0003800000 */
[----:B-12---:R-:W-:Y:S01]  /*07e0*/  UCGABAR_ARV ;  /* 0x00000000000079c7 */ /* 0x006fe20008000000 */
[----:B------:R-:W-:Y:S05]  /*07f0*/  BRA `(.L_x_4) ;  /* 0x0000000000047947 */ /* 0x000fea0003800000 */
.L_x_3:
[----:B-12---:R-:W-:Y:S01]  /*0800*/  NOP ;  /* 0x0000000000007918 */ /* 0x006fe20000000000 */
.L_x_4:
[----:B------:R-:W1:Y:S01]  /*0810*/  LDC R8, c[0x0][0x65c] ;  /* 0x00019700ff087b82 */ /* 0x000e620000000800 */
[----:B------:R-:W-:Y:S01]  /*0820*/  IMAD.MOV.U32 R9, RZ, RZ, RZ ;  /* 0x000000ffff097224 */ /* 0x000fe200078e00ff */
[----:B-1----:R-:W-:Y:S01]  /*0830*/  ISETP.NE.AND P4, PT, R8, 0x1, PT ;  /* 0x000000010800780c */ /* 0x002fe20003f85270 */
[----:B------:R-:W-:-:S12]  /*0840*/  IMAD.U32 R8, RZ, RZ, UR8 ;  /* 0x00000008ff087e24 */ /* 0x000fd8000f8e00ff */
[----:B------:R-:W1:Y:S01]  /*0850*/  @P4 LDC R17, c[0x0][0x10] ;  /* 0x00000400ff114b82 */ /* 0x000e620000000800 */
[----:B------:R-:W-:Y:S02]  /*0860*/  @P4 IMAD.MOV.U32 R11, RZ, RZ, RZ ;  /* 0x000000ffff0b4224 */ /* 0x000fe400078e00ff */
[----:B------:R-:W-:-:S05]  /*0870*/  @P4 IMAD.MOV.U32 R19, RZ, RZ, RZ ;  /* 0x000000ffff134224 */ /* 0x000fca00078e00ff */
[----:B------:R-:W2:Y:S01]  /*0880*/  @!P4 LDC R15, c[0x0][0xc] ;  /* 0x00000300ff0fcb82 */ /* 0x000ea20000000800 */
[----:B-1----:R-:W-:-:S04]  /*0890*/  @P4 IMAD.WIDE.U32 R16, R17, UR8, R10 ;  /* 0x0000000811104c25 */ /* 0x002fc8000f8e000a */
[----:B--2---:R-:W-:-:S04]  /*08a0*/  @!P4 IMAD.WIDE.U32 R14, R10, R15, R8 ;  /* 0x0000000f0a0ec225 */ /* 0x004fc800078e0008 */
[----:B------:R-:W-:Y:S02]  /*08b0*/  @P4 IMAD.MOV.U32 R8, RZ, RZ, R16 ;  /* 0x000000ffff084224 */ /* 0x000fe400078e0010 */
[----:B------:R-:W-:Y:S02]  /*08c0*/  @P4 IMAD.IADD R9, R17, 0x1, R19 ;  /* 0x0000000111094824 */ /* 0x000fe400078e0213 */
[----:B------:R-:W-:Y:S02]  /*08d0*/  @!P4 IMAD.MOV.U32 R8, RZ, RZ, R14 ;  /* 0x000000ffff08c224 */ /* 0x000fe400078e000e */
[----:B------:R-:W-:Y:S01]  /*08e0*/  @!P4 IMAD.MOV.U32 R9, RZ, RZ, R15 ;  /* 0x000000ffff09c224 */ /* 0x000fe200078e000f */
[----:B------:R-:W-:Y:S06]  /*08f0*/  @!P2 BRA `(.L_x_5) ;  /* 0x00000000000ca947 */ /* 0x000fec0003800000 */
[----:B------:R-:W-:Y:S01]  /*0900*/  UCGABAR_WAIT ;  /* 0x0000000000007dc7 */ /* 0x000fe20008000000 */
[----:B------:R-:W-:Y:S01]  /*0910*/  CCTL.IVALL ;  /* 0x00000000ff00798f */ /* 0x000fe20002000000 */
[----:B------:R-:W-:Y:S05]  /*0920*/  BRA `(.L_x_6) ;  /* 0x0000000000047947 */ /* 0x000fea0003800000 */
.L_x_5:
[----:B------:R-:W-:Y:S06]  /*0930*/  BAR.SYNC.DEFER_BLOCKING 0x0 ;  /* 0x0000000000007b1d */ /* 0x000fec0000010000 */
.L_x_6:
[----:B------:R-:W-:Y:S05]  /*0940*/  @!P3 BRA `(.L_x_7) ;  /* 0x0000003c0034b947 */ /* 0x000fea0003800000 */
[----:B------:R-:W-:-:S13]  /*0950*/  ISETP.GT.U32.AND P0, PT, R18, 0x1, PT ;  /* 0x000000011200780c */ /* 0x000fda0003f04070 */
[----:B0-----:R-:W-:Y:S05]  /*0960*/  @P0 EXIT ;  /* 0x000000000000094d */ /* 0x001fea0003800000 */
[----:B------:R-:W-:Y:S01]  /*0970*/  ULDC.64 UR4, c[0x0][0x650] ;  /* 0x0001940000047ab9 */ /* 0x000fe20000000a00 */
[----:B------:R-:W-:Y:S01]  /*0980*/  PRMT R14, RZ, 0x7610, R14 ;  /* 0x00007610ff0e7816 */ /* 0x000fe2000000000e */
[----:B------:R-:W-:Y:S01]  /*0990*/  IMAD.MOV.U32 R17, RZ, RZ, -0x1 ;  /* 0xffffffffff117424 */ /* 0x000fe200078e00ff */
[----:B------:R-:W-:Y:S01]  /*09a0*/  ISETP.GE.U32.AND P0, PT, R8, UR4, PT ;  /* 0x0000000408007c0c */ /* 0x000fe2000bf06070 */
[----:B------:R-:W-:Y:S02]  /*09b0*/  IMAD.MOV.U32 R15, RZ, RZ, -0x1 ;  /* 0xffffffffff0f7424 */ /* 0x000fe400078e00ff */
[----:B------:R-:W-:Y:S01]  /*09c0*/  IMAD.MOV.U32 R31, RZ, RZ, -0x1 ;  /* 0xffffffffff1f7424 */ /* 0x000fe200078e00ff */
[----:B------:R-:W-:-:S13]  /*09d0*/  ISETP.GE.U32.AND.EX P0, PT, R9, UR5, PT, P0 ;  /* 0x0000000509007c0c */ /* 0x000fda000bf06100 */
[----:B------:R-:W-:Y:S05]  /*09e0*/  @P0 BRA `(.L_x_8) ;  /* 0x0000000400280947 */ /* 0x000fea0003800000 */
[----:B------:R-:W0:Y:S01]  /*09f0*/  LDC.64 R22, c[0x0][0x628] ;  /* 0x00018a00ff167b82 */ /* 0x000e220000000a00 */
[----:B------:R-:W-:Y:S02]  /*0a00*/  IMAD.MOV.U32 R14, RZ, RZ, R8 ;  /* 0x000000ffff0e7224 */ /* 0x000fe400078e0008 */
[----:B------:R-:W-:-:S05]  /*0a10*/  IMAD.MOV.U32 R15, RZ, RZ, R9 ;  /* 0x000000ffff0f7224 */ /* 0x000fca00078e0009 */
[----:B------:R-:W1:Y:S08]  /*0a20*/  LDC R24, c[0x0][0x630] ;  /* 0x00018c00ff187b82 */ /* 0x000e700000000800 */
[----:B------:R-:W2:Y:S01]  /*0a30*/  LDC.64 R26, c[0x0][0x620] ;  /* 0x00018800ff1a7b82 */ /* 0x000ea20000000a00 */
[----:B0-----:R-:W-:-:S04]  /*0a40*/  ISETP.NE.U32.AND P0, PT, R22, RZ, PT ;  /* 0x000000ff1600720c */ /* 0x001fc80003f05070 */
[----:B------:R-:W-:-:S13]  /*0a50*/  ISETP.NE.AND.EX P0, PT, R23, RZ, PT, P0 ;  /* 0x000000ff1700720c */ /* 0x000fda0003f05300 */
[----:B-12---:R-:W-:Y:S05]  /*0a60*/  @!P0 BRA `(.L_x_9) ;  /* 0x0000000000288947 */ /* 0x006fea0003800000 */
[----:B------:R-:W0:Y:S02]  /*0a70*/  LDC R5, c[0x0][0x634] ;  /* 0x00018d00ff057b82 */ /* 0x000e240000000800 */
[----:B0-----:R-:W-:-:S05]  /*0a80*/  IADD3 R5, P0, R8, R5, RZ ;  /* 0x0000000508057210 */ /* 0x001fca0007f1e0ff */
[----:B------:R-:W-:-:S04]  /*0a90*/  IMAD.X R21, RZ, RZ, R9, P0 ;  /* 0x000000ffff157224 */ /* 0x000fc800000e0609 */
[----:B------:R-:W-:-:S04]  /*0aa0*/  IMAD.WIDE.U32 R14, R21, R22, RZ ;  /* 0x00000016150e7225 */ /* 0x000fc800078e00ff */
[----:B------:R-:W-:-:S04]  /*0ab0*/  IMAD.WIDE.U32 R16, P0, R5, R23, R14 ;  /* 0x0000001705107225 */ /* 0x000fc8000780000e */
[----:B------:R-:W-:-:S04]  /*0ac0*/  IMAD.WIDE.U32 R14, R5, R22, RZ ;  /* 0x00000016050e7225 */ /* 0x000fc800078e00ff */
[----:B------:R-:W-:Y:S01]  /*0ad0*/  IMAD.X R19, RZ, RZ, RZ, P0 ;  /* 0x000000ffff137224 */ /* 0x000fe200000e06ff */
[----:B------:R-:W-:Y:S01]  /*0ae0*/  IADD3 RZ, P0, R15, R16, RZ ;  /* 0x000000100fff7210 */ /* 0x000fe20007f1e0ff */
[----:B------:R-:W-:-:S04]  /*0af0*/  IMAD.MOV.U32 R18, RZ, RZ, R17 ;  /* 0x000000ffff127224 */ /* 0x000fc800078e0011 */
[----:B------:R-:W-:-:S08]  /*0b00*/  IMAD.WIDE.U32.X R14, R21, R23, R18, P0 ;  /* 0x00000017150e7225 */ /* 0x000fd000000e0412 */
.L_x_9:
[----:B------:R-:W0:Y:S01]  /*0b10*/  LDC.64 R30, c[0x0][0x640] ;  /* 0x00019000ff1e7b82 */ /* 0x000e220000000a00 */
[-CC-:B------:R-:W-:Y:S01]  /*0b20*/  SHF.R.U64 R29, R14, R24.reuse, R15.reuse ;  /* 0x000000180e1d7219 */ /* 0x180fe2000000120f */
[----:B------:R-:W-:Y:S01]  /*0b30*/  IMAD.MOV.U32 R25, RZ, RZ, 0x1 ;  /* 0x00000001ff197424 */ /* 0x000fe200078e00ff */
[----:B------:R-:W-:Y:S02]  /*0b40*/  SHF.R.U32.HI R5, RZ, R24, R15 ;  /* 0x00000018ff057219 */ /* 0x000fe4000001160f */
[----:B------:R-:W-:-:S03]  /*0b50*/  IADD3 R11, P0, RZ, -R29, RZ ;  /* 0x8000001dff0b7210 */ /* 0x000fc60007f1e0ff */
[----:B------:R-:W1:Y:S02]  /*0b60*/  LDC R22, c[0x0][0x618] ;  /* 0x00018600ff167b82 */ /* 0x000e640000000800 */
[----:B------:R-:W-:Y:S02]  /*0b70*/  IMAD.X R5, RZ, RZ, ~R5, P0 ;  /* 0x000000ffff057224 */ /* 0x000fe400000e0e05 */
[----:B------:R-:W-:-:S04]  /*0b80*/  IMAD.WIDE.U32 R14, R11, R26, R8 ;  /* 0x0000001a0b0e7225 */ /* 0x000fc800078e0008 */
[----:B------:R-:W2:Y:S01]  /*0b90*/  LDC R24, c[0x0][0x608] ;  /* 0x00018200ff187b82 */ /* 0x000ea20000000800 */
[----:B------:R-:W-:Y:S02]  /*0ba0*/  IMAD R16, R5, R26, RZ ;  /* 0x0000001a05107224 */ /* 0x000fe400078e02ff */
[----:B------:R-:W-:Y:S02]  /*0bb0*/  IMAD.MOV.U32 R5, RZ, RZ, -0x1 ;  /* 0xffffffffff057424 */ /* 0x000fe400078e00ff */
[----:B------:R-:W-:-:S03]  /*0bc0*/  IMAD R11, R11, R27, R16 ;  /* 0x0000001b0b0b7224 */ /* 0x000fc600078e0210 */
[----:B------:R-:W3:Y:S01]  /*0bd0*/  LDC R28, c[0x0][0x658] ;  /* 0x00019600ff1c7b82 */ /* 0x000ee20000000800 */
[----:B------:R-:W-:Y:S01]  /*0be0*/  IMAD.IADD R11, R15, 0x1, R11 ;  /* 0x000000010f0b7824 */ /* 0x000fe200078e020b */
[----:B0-----:R-:W-:-:S04]  /*0bf0*/  ISETP.NE.U32.AND P0, PT, R30, RZ, PT ;  /* 0x000000ff1e00720c */ /* 0x001fc80003f05070 */
[----:B------:R-:W-:Y:S02]  /*0c00*/  ISETP.NE.AND.EX P0, PT, R31, RZ, PT, P0 ;  /* 0x000000ff1f00720c */ /* 0x000fe40003f05300 */
[----:B------:R-:W0:Y:S01]  /*0c10*/  LDC R26, c[0x0][0x600] ;  /* 0x00018000ff1a7b82 */ /* 0x000e220000000800 */
[-CC-:B-1----:R-:W-:Y:S02]  /*0c20*/  SHF.R.U64 R18, R14, R22.reuse, R11.reuse ;  /* 0x000000160e127219 */ /* 0x182fe4000000120b */
[----:B------:R-:W-:-:S05]  /*0c30*/  SHF.R.U32.HI R11, RZ, R22, R11 ;  /* 0x00000016ff0b7219 */ /* 0x000fca000001160b */
[----:B------:R-:W1:Y:S01]  /*0c40*/  LDC R21, c[0x0][0x648] ;  /* 0x00019200ff157b82 */ /* 0x000e620000000800 */
[-CC-:B--2---:R-:W-:Y:S02]  /*0c50*/  SHF.R.U64 R22, R18, R24.reuse, R11.reuse ;  /* 0x0000001812167219 */ /* 0x184fe4000000120b */
[----:B------:R-:W-:Y:S01]  /*0c60*/  SHF.R.U32.HI R11, RZ, R24, R11 ;  /* 0x00000018ff0b7219 */ /* 0x000fe2000001160b */
[----:B------:R-:W-:-:S04]  /*0c70*/  IMAD R24, R13, R20, R10 ;  /* 0x000000140d187224 */ /* 0x000fc800078e020a */
[----:B------:R-:W2:Y:S01]  /*0c80*/  LDC R23, c[0x0][0x638] ;  /* 0x00018e00ff177b82 */ /* 0x000ea20000000800 */
[-CC-:B---3--:R-:W-:Y:S02]  /*0c90*/  SHF.R.U64 R20, R22, R28.reuse, R11.reuse ;  /* 0x0000001c16147219 */ /* 0x188fe4000000120b */
[-C--:B------:R-:W-:Y:S02]  /*0ca0*/  SHF.L.U32 R5, R5, R28.reuse, RZ ;  /* 0x0000001c05057219 */ /* 0x080fe400000006ff */
[----:B------:R-:W-:Y:S01]  /*0cb0*/  SHF.R.U32.HI R11, RZ, R28, R11 ;  /* 0x0000001cff0b7219 */ /* 0x000fe2000001160b */
[----:B------:R-:W-:Y:S01]  /*0cc0*/  IMAD.MOV.U32 R10, RZ, RZ, R20 ;  /* 0x000000ffff0a7224 */ /* 0x000fe200078e0014 */
[----:B------:R-:W-:Y:S01]  /*0cd0*/  LOP3.LUT R13, RZ, R5, RZ, 0x33, !PT ;  /* 0x00000005ff0d7212 */ /* 0x000fe200078e33ff */
[----:B------:R-:W3:Y:S01]  /*0ce0*/  LDC R27, c[0x0][0x610] ;  /* 0x00018400ff1b7b82 */ /* 0x000ee20000000800 */
[----:B------:R-:W-:Y:S05]  /*0cf0*/  @!P0 BRA `(.L_x_10) ;  /* 0x0000000000288947 */ /* 0x000fea0003800000 */
[----:B------:R-:W4:Y:S02]  /*0d00*/  LDC R5, c[0x0][0x64c] ;  /* 0x00019300ff057b82 */ /* 0x000f240000000800 */
[----:B----4-:R-:W-:-:S05]  /*0d10*/  IADD3 R5, P0, R20, R5, RZ ;  /* 0x0000000514057210 */ /* 0x010fca0007f1e0ff */
        /* <DEDUP_REMOVED lines=8> */
.L_x_10:
[----:B-1----:R-:W-:Y:S01]  /*0da0*/  SHF.R.U64 R11, R10, R21, R11 ;  /* 0x000000150a0b7219 */ /* 0x002fe2000000120b */
[----:B------:R-:W-:Y:S01]  /*0db0*/  IMAD.MOV.U32 R31, RZ, RZ, R29 ;  /* 0x000000ffff1f7224 */ /* 0x000fe200078e001d */
[----:B------:R-:W-:Y:S01]  /*0dc0*/  LOP3.LUT R10, R22, R13, RZ, 0xc0, !PT ;  /* 0x0000000d160a7212 */ /* 0x000fe200078ec0ff */
[----:B0-----:R-:W-:Y:S01]  /*0dd0*/  VIADD R13, R26, 0xffffffff ;  /* 0xffffffff1a0d7836 */ /* 0x001fe20000000000 */
[----:B------:R-:W-:Y:S01]  /*0de0*/  SHF.L.U32 R5, R25, R28, RZ ;  /* 0x0000001c19057219 */ /* 0x000fe200000006ff */
[----:B------:R-:W-:Y:S01]  /*0df0*/  IMAD.MOV R14, RZ, RZ, -R11 ;  /* 0x000000ffff0e7224 */ /* 0x000fe200078e0a0b */
[----:B------:R-:W-:Y:S02]  /*0e00*/  SEL R7, R7, R24, !P4 ;  /* 0x0000001807077207 */ /* 0x000fe40006000000 */
[----:B------:R-:W-:Y:S01]  /*0e10*/  LOP3.LUT R13, R18, R13, RZ, 0xc0, !PT ;  /* 0x0000000d120d7212 */ /* 0x000fe200078ec0ff */
[----:B------:R-:W-:Y:S02]  /*0e20*/  IMAD R10, R5, R11, R10 ;  /* 0x0000000b050a7224 */ /* 0x000fe400078e020a */
[----:B--2---:R-:W-:-:S02]  /*0e30*/  IMAD R5, R14, R23, R20 ;  /* 0x000000170e057224 */ /* 0x004fc400078e0214 */
[----:B---3--:R-:W-:Y:S02]  /*0e40*/  IMAD R7, R10, R27, R7 ;  /* 0x0000001b0a077224 */ /* 0x008fe400078e0207 */
[----:B------:R-:W-:Y:S02]  /*0e50*/  IMAD R10, R5, R26, R13 ;  /* 0x0000001a050a7224 */ /* 0x000fe400078e020d */
[----:B------:R-:W-:-:S03]  /*0e60*/  IMAD.MOV.U32 R14, RZ, RZ, 0x1 ;  /* 0x00000001ff0e7424 */ /* 0x000fc600078e00ff */
[----:B------:R-:W-:Y:S02]  /*0e70*/  SEL R15, R10, R7, !P4 ;  /* 0x000000070a0f7207 */ /* 0x000fe40006000000 */
[----:B------:R-:W-:-:S07]  /*0e80*/  SEL R17, R7, R10, !P4 ;  /* 0x0000000a07117207 */ /* 0x000fce0006000000 */
.L_x_8:
[----:B------:R-:W-:-:S08]  /*0e90*/  NOP ;  /* 0x0000000000007918 */ /* 0x000fd00000000000 */
[----:B------:R-:W0:Y:S02]  /*0ea0*/  USETMAXREG.TRY_ALLOC.CTAPOOL UP0, 0xe8 ;  /* 0x000000e8000079c8 */ /* 0x000e240008000600 */
[----:B0-----:R-:W-:-:S13]  /*0eb0*/  PLOP3.LUT P0, PT, PT, PT, UP0, 0x80, 0x0 ;  /* 0x000000000000781c */ /* 0x001fda0003f0f008 */
[----:B------:R-:W-:Y:S05]  /*0ec0*/  @!P0 BRA `(.L_x_8) ;  /* 0xfffffffc00f08947 */ /* 0x000fea000383ffff */
[----:B------:R-:W-:Y:S01]  /*0ed0*/  ULDC.64 UR4, c[0x0][0x598] ;  /* 0x0001660000047ab9 */ /* 0x000fe20000000a00 */
[----:B------:R-:W-:Y:S01]  /*0ee0*/  ULDC.64 UR20, c[0x0][0x208] ;  /* 0x0000820000147ab9 */ /* 0x000fe20000000a00 */
[----:B------:R-:W-:-:S04]  /*0ef0*/  ISETP.NE.U32.AND P0, PT, RZ, UR4, PT ;  /* 0x00000004ff007c0c */ /* 0x000fc8000bf05070 */
[----:B------:R-:W-:-:S13]  /*0f00*/  ISETP.NE.AND.EX P0, PT, RZ, UR5, PT, P0 ;  /* 0x00000005ff007c0c */ /* 0x000fda000bf05300 */
[----:B------:R-:W-:Y:S05]  /*0f10*/  @!P0 BRA `(.L_x_11) ;  /* 0x00000000001c8947 */ /* 0x000fea0003800000 */
[----:B------:R-:W0:Y:S02]  /*0f20*/  LDC.64 R10, c[0x0][0x598] ;  /* 0x00016600ff0a7b82 */ /* 0x000e240000000a00 */
[----:B0-----:R-:W2:Y:S02]  /*0f30*/  LDG.E.64 R10, desc[UR20][R10.64] ;  /* 0x000000140a0a7981 */ /* 0x001ea4000c1e1b00 */
[----:B--2---:R-:W-:-:S04]  /*0f40*/  ISETP.NE.U32.AND P0, PT, R10, RZ, PT ;  /* 0x000000ff0a00720c */ /* 0x004fc80003f05070 */
[----:B------:R-:W-:-:S13]  /*0f50*/  ISETP.NE.AND.EX P0, PT, R11, RZ, PT, P0 ;  /* 0x000000ff0b00720c */ /* 0x000fda0003f05300 */
[----:B------:R-:W-:Y:S05]  /*0f60*/  @!P0 BRA `(.L_x_11) ;  /* 0x0000000000088947 */ /* 0x000fea0003800000 */
[----:B------:R0:W5:Y:S01]  /*0f70*/  LD.E R5, desc[UR20][R10.64] ;  /* 0x000000140a057980 */ /* 0x000162000c101900 */
[----:B------:R-:W-:Y:S05]  /*0f80*/  BRA `(.L_x_12) ;  /* 0x0000000000207947 */ /* 0x000fea0003800000 */
.L_x_11:
[----:B------:R-:W-:Y:S02]  /*0f90*/  ULDC.64 UR4, c[0x0][0x588] ;  /* 0x0001620000047ab9 */ /* 0x000fe40000000a00 */
[----:B------:R-:W-:-:S04]  /*0fa0*/  ISETP.NE.U32.AND P0, PT, RZ, UR4, PT ;  /* 0x00000004ff007c0c */ /* 0x000fc8000bf05070 */
[----:B------:R-:W-:-:S13]  /*0fb0*/  ISETP.NE.AND.EX P0, PT, RZ, UR5, PT, P0 ;  /* 0x00000005ff007c0c */ /* 0x000fda000bf05300 */
[----:B------:R-:W-:Y:S05]  /*0fc0*/  @!P0 BRA `(.L_x_13) ;  /* 0x00000000000c8947 */ /* 0x000fea0003800000 */
[----:B------:R-:W0:Y:S02]  /*0fd0*/  LDC.64 R10, c[0x0][0x588] ;  /* 0x00016200ff0a7b82 */ /* 0x000e240000000a00 */
[----:B0-----:R1:W5:Y:S01]  /*0fe0*/  LDG.E R5, desc[UR20][R10.64] ;  /* 0x000000140a057981 */ /* 0x001362000c1e1900 */
[----:B------:R-:W-:Y:S05]  /*0ff0*/  BRA `(.L_x_12) ;  /* 0x0000000000047947 */ /* 0x000fea0003800000 */
.L_x_13:
[----:B------:R-:W2:Y:S02]  /*1000*/  LDC R5, c[0x0][0x580] ;  /* 0x00016000ff057b82 */ /* 0x000ea40000000800 */
.L_x_12:
[----:B------:R-:W-:Y:S02]  /*1010*/  ULDC.64 UR4, c[0x0][0x5a0] ;  /* 0x0001680000047ab9 */ /* 0x000fe40000000a00 */
[----:B------:R-:W-:-:S04]  /*1020*/  ISETP.NE.U32.AND P0, PT, RZ, UR4, PT ;  /* 0x00000004ff007c0c */ /* 0x000fc8000bf05070 */
[----:B------:R-:W-:-:S13]  /*1030*/  ISETP.NE.AND.EX P0, PT, RZ, UR5, PT, P0 ;  /* 0x00000005ff007c0c */ /* 0x000fda000bf05300 */
[----:B------:R-:W-:Y:S05]  /*1040*/  @!P0 BRA `(.L_x_14) ;  /* 0x00000000001c8947 */ /* 0x000fea0003800000 */
[----:B01----:R-:W0:Y:S02]  /*1050*/  LDC.64 R10, c[0x0][0x5a0] ;  /* 0x00016800ff0a7b82 */ /* 0x003e240000000a00 */
[----:B0-----:R-:W3:Y:S02]  /*1060*/  LDG.E.64 R10, desc[UR20][R10.64] ;  /* 0x000000140a0a7981 */ /* 0x001ee4000c1e1b00 */
[----:B---3--:R-:W-:-:S04]  /*1070*/  ISETP.NE.U32.AND P0, PT, R10, RZ, PT ;  /* 0x000000ff0a00720c */ /* 0x008fc80003f05070 */
[----:B------:R-:W-:-:S13]  /*1080*/  ISETP.NE.AND.EX P0, PT, R11, RZ, PT, P0 ;  /* 0x000000ff0b00720c */ /* 0x000fda0003f05300 */
[----:B------:R-:W-:Y:S05]  /*1090*/  @!P0 BRA `(.L_x_14) ;  /* 0x0000000000088947 */ /* 0x000fea0003800000 */
[----:B------:R0:W5:Y:S01]  /*10a0*/  LD.E R7, desc[UR20][R10.64] ;  /* 0x000000140a077980 */ /* 0x000162000c101900 */
[----:B------:R-:W-:Y:S05]  /*10b0*/  BRA `(.L_x_15) ;  /* 0x0000000000207947 */ /* 0x000fea0003800000 */
.L_x_14:
[----:B------:R-:W-:Y:S02]  /*10c0*/  ULDC.64 UR4, c[0x0][0x590] ;  /* 0x0001640000047ab9 */ /* 0x000fe40000000a00 */
[----:B------:R-:W-:-:S04]  /*10d0*/  ISETP.NE.U32.AND P0, PT, RZ, UR4, PT ;  /* 0x00000004ff007c0c */ /* 0x000fc8000bf05070 */
[----:B------:R-:W-:-:S13]  /*10e0*/  ISETP.NE.AND.EX P0, PT, RZ, UR5, PT, P0 ;  /* 0x00000005ff007c0c */ /* 0x000fda000bf05300 */
[----:B------:R-:W-:Y:S05]  /*10f0*/  @!P0 BRA `(.L_x_16) ;  /* 0x00000000000c8947 */ /* 0x000fea0003800000 */
[----:B01----:R-:W0:Y:S02]  /*1100*/  LDC.64 R10, c[0x0][0x590] ;  /* 0x00016400ff0a7b82 */ /* 0x003e240000000a00 */
[----:B0-----:R1:W5:Y:S01]  /*1110*/  LDG.E R7, desc[UR20][R10.64] ;  /* 0x000000140a077981 */ /* 0x001362000c1e1900 */
[----:B------:R-:W-:Y:S05]  /*1120*/  BRA `(.L_x_15) ;  /* 0x0000000000047947 */ /* 0x000fea0003800000 */
.L_x_16:
[----:B------:R-:W3:Y:S02]  /*1130*/  LDC R7, c[0x0][0x584] ;  /* 0x00016100ff077b82 */ /* 0x000ee40000000800 */
.L_x_15:
[----:B------:R-:W-:-:S13]  /*1140*/  LOP3.LUT P0, RZ, R14, 0xff, RZ, 0xc0, !PT ;  /* 0x000000ff0eff7812 */ /* 0x000fda000780c0ff */
[----:B------:R-:W-:Y:S05]  /*1150*/  @!P0 EXIT ;  /* 0x000000000000894d */ /* 0x000fea0003800000 */
[----:B01----:R-:W-:Y:S01]  /*1160*/  SHF.R.U32.HI R10, RZ, 0x1, R0 ;  /* 0x00000001ff0a7819 */ /* 0x003fe20000011600 */
[----:B------:R-:W-:Y:S01]  /*1170*/  ULDC UR4, c[0x0][0x28c] ;  /* 0x0000a30000047ab9 */ /* 0x000fe20000000800 */
[----:B------:R-:W-:Y:S01]  /*1180*/  SHF.R.U32.HI R0, RZ, 0x2, R2 ;  /* 0x00000002ff007819 */ /* 0x000fe20000011602 */
[----:B------:R-:W-:Y:S01]  /*1190*/  UIADD3 UR4, UR4, 0x7f, URZ ;  /* 0x0000007f04047890 */ /* 0x000fe2000fffe03f */
[----:B------:R-:W-:Y:S01]  /*11a0*/  LOP3.LUT R12, R12, 0x1, RZ, 0xc0, !PT ;  /* 0x000000010c0c7812 */ /* 0x000fe200078ec0ff */
[----:B------:R-:W-:Y:S01]  /*11b0*/  ULDC.64 UR8, c[0x0][0x5c8] ;  /* 0x0001720000087ab9 */ /* 0x000fe20000000a00 */
[----:B------:R-:W-:Y:S01]  /*11c0*/  LOP3.LUT R11, R10, 0x30, RZ, 0xc0, !PT ;  /* 0x000000300a0b7812 */ /* 0x000fe200078ec0ff */
[----:B------:R-:W-:Y:S01]  /*11d0*/  USHF.R.S32.HI UR5, URZ, 0x1f, UR4 ;  /* 0x0000001f3f057899 */ /* 0x000fe20008011404 */
[----:B------:R-:W-:Y:S01]  /*11e0*/  LOP3.LUT R0, R0, 0x7, RZ, 0xc0, !PT ;  /* 0x0000000700007812 */ /* 0x000fe200078ec0ff */
[----:B------:R-:W-:Y:S01]  /*11f0*/  IMAD.SHL.U32 R19, R12, 0x40, RZ ;  /* 0x000000400c137824 */ /* 0x000fe200078e00ff */
[----:B------:R-:W-:Y:S01]  /*1200*/  LOP3.LUT R50, R6, 0x1, RZ, 0xfc, !PT ;  /* 0x0000000106327812 */ /* 0x000fe200078efcff */
[----:B------:R-:W-:Y:S01]  /*1210*/  ULEA.HI UR5, UR5, UR4, URZ, 0x7 ;  /* 0x0000000405057291 */ /* 0x000fe2000f8f383f */
[-CC-:B------:R-:W-:Y:S01]  /*1220*/  IADD3 R13, RZ, -R11.reuse, -R0.reuse ;  /* 0x8000000bff0d7210 */ /* 0x180fe20007ffe800 */
[----:B------:R-:W-:Y:S01]  /*1230*/  USHF.L.U64.HI UR9, UR8, 0x3, UR9 ;  /* 0x0000000308097899 */ /* 0x000fe20008010209 */
[----:B------:R-:W-:Y:S01]  /*1240*/  LOP3.LUT R0, R19, 0x40, R0, 0xe2, !PT ;  /* 0x0000004013007812 */ /* 0x000fe200078ee200 */
[----:B------:R-:W-:Y:S01]  /*1250*/  ULDC UR4, c[0x0][0x284] ;  /* 0x0000a10000047ab9 */ /* 0x000fe20000000800 */
[----:B------:R-:W-:Y:S01]  /*1260*/  USHF.R.S32.HI UR11, URZ, 0x7, UR5 ;  /* 0x000000073f0b7899 */ /* 0x000fe20008011405 */
[----:B------:R-:W-:Y:S01]  /*1270*/  IMAD R13, R12, -0x40, R13 ;  /* 0xffffffc00c0d7824 */ /* 0x000fe200078e020d */
[----:B------:R-:W-:Y:S01]  /*1280*/  LOP3.LUT R10, R0, R11, RZ, 0xfc, !PT ;  /* 0x0000000b000a7212 */ /* 0x000fe200078efcff */
[----:B------:R-:W-:Y:S01]  /*1290*/  IMAD.MOV.U32 R11, RZ, RZ, RZ ;  /* 0x000000ffff0b7224 */ /* 0x000fe200078e00ff */
[----:B------:R-:W-:Y:S01]  /*12a0*/  USHF.L.U32 UR10, UR8, 0x3, URZ ;  /* 0x00000003080a7899 */ /* 0x000fe2000800063f */
[----:B------:R-:W-:Y:S01]  /*12b0*/  VIADD R0, R13, UR4 ;  /* 0x000000040d007c36 */ /* 0x000fe20008000000 */
[----:B------:R-:W-:Y:S01]  /*12c0*/  UMOV UR4, URZ ;  /* 0x0000003f00047c82 */ /* 0x000fe20008000000 */
[----:B------:R-:W-:-:S09]  /*12d0*/  UMOV UR5, URZ ;  /* 0x0000003f00057c82 */ /* 0x000fd20008000000 */
.L_x_49:
[----:B------:R-:W-:Y:S01]  /*12e0*/  LOP3.LUT R12, R2, 0x80, RZ, 0xc0, !PT ;  /* 0x00000080020c7812 */ /* 0x000fe200078ec0ff */
[----:B------:R-:W0:Y:S01]  /*12f0*/  S2UR UR14, SR_CgaCtaId ;  /* 0x00000000000e79c3 */ /* 0x000e220000008800 */
[----:B------:R-:W-:Y:S01]  /*1300*/  UMOV UR13, 0x400 ;  /* 0x00000400000d7882 */ /* 0x000fe20000000000 */
[----:B------:R-:W-:Y:S01]  /*1310*/  UMOV UR6, URZ ;  /* 0x0000003f00067c82 */ /* 0x000fe20008000000 */
[----:B------:R-:W-:Y:S01]  /*1320*/  SHF.R.U32.HI R12, RZ, 0x7, R12 ;  /* 0x00000007ff0c7819 */ /* 0x000fe2000001160c */
[----:B------:R-:W-:Y:S01]  /*1330*/  UMOV UR7, URZ ;  /* 0x0000003f00077c82 */ /* 0x000fe20008000000 */
[----:B------:R-:W-:Y:S02]  /*1340*/  CS2R R18, SRZ ;  /* 0x0000000000127805 */ /* 0x000fe4000001ff00 */
[----:B-1----:R-:W-:Y:S02]  /*1350*/  CS2R R24, SRZ ;  /* 0x0000000000187805 */ /* 0x002fe4000001ff00 */
[----:B------:R-:W-:Y:S01]  /*1360*/  CS2R R28, SRZ ;  /* 0x00000000001c7805 */ /* 0x000fe2000001ff00 */
[----:B------:R-:W1:Y:S01]  /*1370*/  LDC R13, c[0x0][0x28c] ;  /* 0x0000a300ff0d7b82 */ /* 0x000e620000000800 */
[----:B------:R-:W4:Y:S01]  /*1380*/  SHFL.IDX PT, R12, R12, RZ, 0x1f ;  /* 0x00001fff0c0c7589 */ /* 0x000f2200000e0000 */
[----:B------:R-:W-:-:S02]  /*1390*/  CS2R R44, SRZ ;  /* 0x00000000002c7805 */ /* 0x000fc4000001ff00 */
[----:B------:R-:W-:Y:S02]  /*13a0*/  CS2R R46, SRZ ;  /* 0x00000000002e7805 */ /* 0x000fe4000001ff00 */
[----:B------:R-:W-:Y:S01]  /*13b0*/  CS2R R48, SRZ ;  /* 0x0000000000307805 */ /* 0x000fe2000001ff00 */
[----:B-----5:R-:W-:Y:S01]  /*13c0*/  IMAD.U32 R16, RZ, RZ, UR4 ;  /* 0x00000004ff107e24 */ /* 0x020fe2000f8e00ff */
[----:B------:R-:W-:Y:S02]  /*13d0*/  CS2R R32, SRZ ;  /* 0x0000000000207805 */ /* 0x000fe4000001ff00 */
[----:B------:R-:W-:Y:S02]  /*13e0*/  CS2R R34, SRZ ;  /* 0x0000000000227805 */ /* 0x000fe4000001ff00 */
[----:B------:R-:W-:Y:S02]  /*13f0*/  CS2R R36, SRZ ;  /* 0x0000000000247805 */ /* 0x000fe4000001ff00 */
[----:B------:R-:W-:-:S02]  /*1400*/  CS2R R38, SRZ ;  /* 0x0000000000267805 */ /* 0x000fc4000001ff00 */
[----:B------:R-:W-:Y:S02]  /*1410*/  CS2R R40, SRZ ;  /* 0x0000000000287805 */ /* 0x000fe4000001ff00 */
[----:B------:R-:W-:Y:S01]  /*1420*/  CS2R R42, SRZ ;  /* 0x00000000002a7805 */ /* 0x000fe2000001ff00 */
[----:B0-----:R-:W-:-:S03]  /*1430*/  ULEA UR13, UR14, UR13, 0x18 ;  /* 0x0000000d0e0d7291 */ /* 0x001fc6000f8ec03f */
[----:B------:R-:W-:Y:S01]  /*1440*/  UMOV UR14, UR5 ;  /* 0x00000005000e7c82 */ /* 0x000fe20008000000 */
[----:B-1----:R-:W-:Y:S02]  /*1450*/  ISETP.GE.AND P0, PT, R13, 0x1, PT ;  /* 0x000000010d00780c */ /* 0x002fe40003f06270 */
[----:B----4-:R-:W-:-:S13]  /*1460*/  R2UR UR8, R12 ;  /* 0x000000000c0872ca */ /* 0x010fda00000e0000 */
[----:B------:R-:W-:-:S04]  /*1470*/  ULEA.HI UR12, UR8, UR8, URZ, 0x1 ;  /* 0x00000008080c7291 */ /* 0x000fc8000f8f083f */
[----:B------:R-:W-:-:S04]  /*1480*/  ULOP3.LUT UR12, UR12, 0x7fffe, URZ, 0xc0, !UPT ;  /* 0x0007fffe0c0c7892 */ /* 0x000fc8000f8ec03f */
[----:B------:R-:W-:-:S03]  /*1490*/  UIADD3 UR12, UR8, -UR12, URZ ;  /* 0x8000000c080c7290 */ /* 0x000fc6000fffe03f */
[----:B------:R-:W-:Y:S01]  /*14a0*/  UMOV UR8, URZ ;  /* 0x0000003f00087c82 */ /* 0x000fe20008000000 */
[----:B------:R-:W-:-:S04]  /*14b0*/  ULEA UR12, UR12, UR13, 0xd ;  /* 0x0000000d0c0c7291 */ /* 0x000fc8000f8e683f */
[----:B------:R-:W-:-:S04]  /*14c0*/  UIADD3 UR12, UR12, 0x100, URZ ;  /* 0x000001000c0c7890 */ /* 0x000fc8000fffe03f */
[----:B------:R-:W-:-:S04]  /*14d0*/  USHF.R.U32.HI UR12, URZ, 0x4, UR12 ;  /* 0x000000043f0c7899 */ /* 0x000fc8000801160c */
[----:B------:R-:W-:-:S04]  /*14e0*/  ULOP3.LUT UR12, UR12, 0x3fff, URZ, 0xc0, !UPT ;  /* 0x00003fff0c0c7892 */ /* 0x000fc8000f8ec03f */
[----:B------:R-:W-:Y:S01]  /*14f0*/  ULOP3.LUT UR12, UR12, 0x10000, URZ, 0xfc, !UPT ;  /* 0x000100000c0c7892 */ /* 0x000fe2000f8efc3f */
[----:B------:R-:W-:Y:S11]  /*1500*/  @!P0 BRA `(.L_x_17) ;  /* 0x0000000400a08947 */ /* 0x000ff60003800000 */
[----:B------:R-:W-:-:S13]  /*1510*/  ISETP.NE.AND P1, PT, R50, 0x3, PT ;  /* 0x000000033200780c */ /* 0x000fda0003f25270 */
[----:B------:R-:W-:Y:S05]  /*1520*/  @!P1 BRA `(.L_x_18) ;  /* 0x0000000000049947 */ /* 0x000fea0003800000 */
[----:B------:R-:W-:Y:S01]  /*1530*/  BPT.TRAP 0x1 ;  /* 0x000000040000795c */ /* 0x000fe20000300000 */
.L_x_18:
[----:B------:R-:W-:Y:S01]  /*1540*/  ULEA UR6, UR5, UR13, 0x3 ;  /* 0x0000000d05067291 */ /* 0x000fe2000f8e183f */
[----:B------:R-:W-:-:S05]  /*1550*/  IMAD.U32 R12, RZ, RZ, UR4 ;  /* 0x00000004ff0c7e24 */ /* 0x000fca000f8e00ff */
[----:B------:R-:W-:-:S04]  /*1560*/  SHF.L.U32 R12, R12, 0x1f, RZ ;  /* 0x0000001f0c0c7819 */ /* 0x000fc800000006ff */
[----:B------:R0:W1:Y:S01]  /*1570*/  SYNCS.PHASECHK.TRANS64.TRYWAIT P0, [UR6], R12 ;  /* 0x0000000cff0075a7 */ /* 0x0000620008000146 */
[----:B------:R-:W-:Y:S05]  /*1580*/  @!P1 BRA `(.L_x_19) ;  /* 0x0000000000049947 */ /* 0x000fea0003800000 */
[----:B------:R-:W-:Y:S01]  /*1590*/  BPT.TRAP 0x1 ;  /* 0x000000040000795c */ /* 0x000fe20000300000 */
.L_x_19:
[----:B-1----:R-:W-:Y:S05]  /*15a0*/  @P0 BRA `(.L_x_20) ;  /* 0x0000000000080947 */ /* 0x002fea0003800000 */
[----:B------:R-:W1:Y:S02]  /*15b0*/  SYNCS.PHASECHK.TRANS64.TRYWAIT P0, [UR6], R12 ;  /* 0x0000000cff0075a7 */ /* 0x000e640008000146 */
[----:B-1----:R-:W-:Y:S05]  /*15c0*/  @!P0 BRA `(.L_x_21) ;  /* 0x0000004400808947 */ /* 0x002fea0003800000 */
.L_x_20:
[----:B------:R-:W-:Y:S01]  /*15d0*/  UIADD3 UR6, UR13, 0x30100, URZ ;  /* 0x000301000d067890 */ /* 0x000fe2000fffe03f */
[----:B------:R-:W-:Y:S01]  /*15e0*/  WARPGROUP.ARRIVE ;  /* 0x00000000000079c5 */ /* 0x000fe20000000000 */
[----:B------:R-:W-:Y:S01]  /*15f0*/  UMOV UR17, 0x40000040 ;  /* 0x4000004000117882 */ /* 0x000fe20000000000 */
[----:B------:R-:W-:Y:S01]  /*1600*/  UMOV UR19, 0x40000000 ;  /* 0x4000000000137882 */ /* 0x000fe20000000000 */
[----:B------:R-:W-:Y:S01]  /*1610*/  USHF.R.U32.HI UR6, URZ, 0x4, UR6 ;  /* 0x000000043f067899 */ /* 0x000fe20008011606 */
[----:B------:R-:W-:Y:S02]  /*1620*/  CS2R R18, SRZ ;  /* 0x0000000000127805 */ /* 0x000fe4000001ff00 */
[----:B------:R-:W-:Y:S02]  /*1630*/  CS2R R24, SRZ ;  /* 0x0000000000187805 */ /* 0x000fe4000001ff00 */
[----:B------:R-:W-:Y:S01]  /*1640*/  CS2R R28, SRZ ;  /* 0x00000000001c7805 */ /* 0x000fe2000001ff00 */
[----:B------:R-:W-:Y:S01]  /*1650*/  ULOP3.LUT UR6, UR6, 0x3fff, URZ, 0xc0, !UPT ;  /* 0x00003fff06067892 */ /* 0x000fe2000f8ec03f */
[----:B------:R-:W-:-:S02]  /*1660*/  CS2R R44, SRZ ;  /* 0x00000000002c7805 */ /* 0x000fc4000001ff00 */
[----:B------:R-:W-:Y:S02]  /*1670*/  CS2R R46, SRZ ;  /* 0x00000000002e7805 */ /* 0x000fe4000001ff00 */
[----:B------:R-:W-:Y:S01]  /*1680*/  CS2R R48, SRZ ;  /* 0x0000000000307805 */ /* 0x000fe2000001ff00 */
[----:B------:R-:W-:Y:S02]  /*1690*/  ULOP3.LUT UR7, UR6, 0x10000, URZ, 0xfc, !UPT ;  /* 0x0001000006077892 */ /* 0x000fe4000f8efc3f */
[----:B------:R-:W-:Y:S02]  /*16a0*/  UIMAD UR6, UR5, 0xc00, UR12 ;  /* 0x00000c00050678a4 */ /* 0x000fe4000f8e020c */
[----:B------:R-:W-:Y:S02]  /*16b0*/  ULEA UR7, UR5, UR7, 0x6 ;  /* 0x0000000705077291 */ /* 0x000fe4000f8e303f */
[----:B------:R-:W-:Y:S02]  /*16c0*/  UIADD3 UR8, UR6, 0x400, URZ ;  /* 0x0000040006087890 */ /* 0x000fe4000fffe03f */
[----:B------:R-:W-:-:S02]  /*16d0*/  UIADD3 UR14, UR6, 0x800, URZ ;  /* 0x00000800060e7890 */ /* 0x000fc4000fffe03f */
[----:B------:R-:W-:Y:S01]  /*16e0*/  UMOV UR16, UR6 ;  /* 0x0000000600107c82 */ /* 0x000fe20008000000 */
[----:B------:R-:W-:Y:S02]  /*16f0*/  UMOV UR18, UR7 ;  /* 0x0000000700127c82 */ /* 0x000fe40008000000 */
[----:B------:R-:W-:Y:S01]  /*1700*/  QGMMA.64x8x32.F32.E4M3.E4M3 R32, gdesc[UR16], RZ, !UPT ;  /* 0x00000000102079f3 */ /* 0x000fe2000c7008ff */
[----:B------:R-:W-:Y:S01]  /*1710*/  UMOV UR16, UR8 ;  /* 0x0000000800107c82 */ /* 0x000fe20008000000 */
[----:B------:R-:W-:Y:S01]  /*1720*/  UMOV UR17, 0x40000040 ;  /* 0x4000004000117882 */ /* 0x000fe20000000000 */
[----:B------:R-:W-:Y:S01]  /*1730*/  UIADD3 UR8, UR6, 0x402, URZ ;  /* 0x0000040206087890 */ /* 0x000fe2000fffe03f */
[----:B------:R-:W-:Y:S01]  /*1740*/  QGMMA.64x8x32.F32.E4M3.E4M3 R36, gdesc[UR16], RZ, !UPT ;  /* 0x00000000102479f3 */ /* 0x000fe2000c7008ff */
[----:B------:R-:W-:Y:S01]  /*1750*/  UMOV UR16, UR14 ;  /* 0x0000000e00107c82 */ /* 0x000fe20008000000 */
[----:B------:R-:W-:Y:S01]  /*1760*/  UMOV UR17, 0x40000040 ;  /* 0x4000004000117882 */ /* 0x000fe20000000000 */
[----:B------:R-:W-:Y:S01]  /*1770*/  UIADD3 UR14, UR6, 0x802, URZ ;  /* 0x00000802060e7890 */ /* 0x000fe2000fffe03f */
[----:B------:R-:W-:Y:S01]  /*1780*/  QGMMA.64x8x32.F32.E4M3.E4M3 R40, gdesc[UR16], RZ, !UPT ;  /* 0x00000000102879f3 */ /* 0x000fe2000c7008ff */
[----:B------:R-:W-:-:S02]  /*1790*/  UIADD3 UR16, UR6, 0x2, URZ ;  /* 0x0000000206107890 */ /* 0x000fc4000fffe03f */
[----:B------:R-:W-:Y:S01]  /*17a0*/  UIADD3 UR18, UR7, 0x2, URZ ;  /* 0x0000000207127890 */ /* 0x000fe2000fffe03f */
[----:B------:R-:W-:Y:S01]  /*17b0*/  UMOV UR17, 0x40000040 ;  /* 0x4000004000117882 */ /* 0x000fe20000000000 */
[----:B------:R-:W-:-:S07]  /*17c0*/  UMOV UR19, 0x40000000 ;  /* 0x4000000000137882 */ /* 0x000fce0000000000 */
[----:B------:R-:W-:Y:S01]  /*17d0*/  QGMMA.64x8x32.F32.E4M3.E4M3 R32, gdesc[UR16], R32 ;  /* 0x00000000102079f3 */ /* 0x000fe20008700820 */
[----:B------:R-:W-:Y:S01]  /*17e0*/  UMOV UR16, UR8 ;  /* 0x0000000800107c82 */ /* 0x000fe20008000000 */
[----:B------:R-:W-:Y:S01]  /*17f0*/  UMOV UR17, 0x40000040 ;  /* 0x4000004000117882 */ /* 0x000fe20000000000 */
[----:B------:R-:W-:Y:S01]  /*1800*/  UIADD3 UR8, UR6, 0x404, URZ ;  /* 0x0000040406087890 */ /* 0x000fe2000fffe03f */
[----:B------:R-:W-:Y:S01]  /*1810*/  QGMMA.64x8x32.F32.E4M3.E4M3 R36, gdesc[UR16], R36 ;  /* 0x00000000102479f3 */ /* 0x000fe20008700824 */
[----:B------:R-:W-:Y:S01]  /*1820*/  UMOV UR16, UR14 ;  /* 0x0000000e00107c82 */ /* 0x000fe20008000000 */
[----:B------:R-:W-:Y:S01]  /*1830*/  UMOV UR17, 0x40000040 ;  /* 0x4000004000117882 */ /* 0x000fe20000000000 */
[----:B------:R-:W-:Y:S01]  /*1840*/  UIADD3 UR14, UR6, 0x804, URZ ;  /* 0x00000804060e7890 */ /* 0x000fe2000fffe03f */
[----:B------:R-:W-:Y:S01]  /*1850*/  QGMMA.64x8x32.F32.E4M3.E4M3 R40, gdesc[UR16], R40 ;  /* 0x00000000102879f3 */ /* 0x000fe20008700828 */
[----:B------:R-:W-:Y:S02]  /*1860*/  UIADD3 UR16, UR6, 0x4, URZ ;  /* 0x0000000406107890 */ /* 0x000fe4000fffe03f */
[----:B------:R-:W-:Y:S01]  /*1870*/  UIADD3 UR18, UR7, 0x4, URZ ;  /* 0x0000000407127890 */ /* 0x000fe2000fffe03f */
[----:B------:R-:W-:Y:S01]  /*1880*/  UMOV UR17, 0x40000040 ;  /* 0x4000004000117882 */ /* 0x000fe20000000000 */
[----:B------:R-:W-:-:S07]  /*1890*/  UMOV UR19, 0x40000000 ;  /* 0x4000000000137882 */ /* 0x000fce0000000000 */
[----:B------:R-:W-:Y:S01]  /*18a0*/  QGMMA.64x8x32.F32.E4M3.E4M3 R32, gdesc[UR16], R32 ;  /* 0x00000000102079f3 */ /* 0x000fe20008700820 */
[----:B------:R-:W-:Y:S01]  /*18b0*/  UMOV UR16, UR8 ;  /* 0x0000000800107c82 */ /* 0x000fe20008000000 */
[----:B------:R-:W-:Y:S01]  /*18c0*/  UMOV UR17, 0x40000040 ;  /* 0x4000004000117882 */ /* 0x000fe20000000000 */
[----:B------:R-:W-:Y:S01]  /*18d0*/  ULDC UR8, c[0x0][0x50c] ;  /* 0x0001430000087ab9 */ /* 0x000fe20000000800 */
[----:B------:R-:W-:Y:S01]  /*18e0*/  QGMMA.64x8x32.F32.E4M3.E4M3 R36, gdesc[UR16], R36 ;  /* 0x00000000102479f3 */ /* 0x000fe20008700824 */
[----:B------:R-:W-:Y:S01]  /*18f0*/  UMOV UR16, UR14 ;  /* 0x0000000e00107c82 */ /* 0x000fe20008000000 */
[----:B------:R-:W-:Y:S01]  /*1900*/  UMOV UR17, 0x40000040 ;  /* 0x4000004000117882 */ /* 0x000fe20000000000 */
[----:B------:R-:W-:Y:S01]  /*1910*/  UISETP.NE.AND UP0, UPT, UR8, 0x4, UPT ;  /* 0x000000040800788c */ /* 0x000fe2000bf05270 */
[----:B------:R-:W-:Y:S01]  /*1920*/  QGMMA.64x8x32.F32.E4M3.E4M3 R40, gdesc[UR16], R40 ;  /* 0x00000000102879f3 */ /* 0x000fe20008700828 */
[----:B------:R-:W-:Y:S02]  /*1930*/  UIADD3 UR16, UR6, 0x6, URZ ;  /* 0x0000000606107890 */ /* 0x000fe4000fffe03f */
[----:B------:R-:W-:-:S02]  /*1940*/  UIADD3 UR18, UR7, 0x6, URZ ;  /* 0x0000000607127890 */ /* 0x000fc4000fffe03f */
[----:B------:R-:W-:Y:S01]  /*1950*/  UIADD3 UR7, UR6, 0x406, URZ ;  /* 0x0000040606077890 */ /* 0x000fe2000fffe03f */
[----:B------:R-:W-:Y:S01]  /*1960*/  UMOV UR17, 0x40000040 ;  /* 0x4000004000117882 */ /* 0x000fe20000000000 */
[----:B------:R-:W-:Y:S01]  /*1970*/  UMOV UR19, 0x40000000 ;  /* 0x4000000000137882 */ /* 0x000fe20000000000 */
[----:B------:R-:W-:-:S04]  /*1980*/  UIADD3 UR6, UR6, 0x806, URZ ;  /* 0x0000080606067890 */ /* 0x000fc8000fffe03f */
[----:B------:R-:W-:Y:S01]  /*1990*/  QGMMA.64x8x32.F32.E4M3.E4M3 R32, gdesc[UR16], R32 ;  /* 0x00000000102079f3 */ /* 0x000fe20008700820 */
[----:B------:R-:W-:Y:S01]  /*19a0*/  UMOV UR16, UR7 ;  /* 0x0000000700107c82 */ /* 0x000fe20008000000 */
[----:B------:R-:W-:Y:S01]  /*19b0*/  USEL UR7, URZ, 0x1, UP0 ;  /* 0x000000013f077887 */ /* 0x000fe20008000000 */
[----:B------:R-:W-:Y:S02]  /*19c0*/  UMOV UR17, 0x40000040 ;  /* 0x4000004000117882 */ /* 0x000fe40000000000 */
[----:B------:R-:W-:Y:S01]  /*19d0*/  QGMMA.64x8x32.F32.E4M3.E4M3 R36, gdesc[UR16], R36 ;  /* 0x00000000102479f3 */ /* 0x000fe20008700824 */
[----:B------:R-:W-:Y:S02]  /*19e0*/  UMOV UR16, UR6 ;  /* 0x0000000600107c82 */ /* 0x000fe40008000000 */
[----:B------:R-:W-:Y:S01]  /*19f0*/  ISETP.NE.AND P0, PT, RZ, UR7, PT ;  /* 0x00000007ff007c0c */ /* 0x000fe2000bf05270 */
[----:B------:R-:W-:Y:S01]  /*1a00*/  UMOV UR17, 0x40000040 ;  /* 0x4000004000117882 */ /* 0x000fe20000000000 */
[----:B------:R-:W-:Y:S01]  /*1a10*/  UMOV UR6, 0x4 ;  /* 0x0000000400067882 */ /* 0x000fe20000000000 */
[----:B------:R-:W-:Y:S10]  /*1a20*/  QGMMA.64x8x32.F32.E4M3.E4M3 R40, gdesc[UR16], R40, gsb0 ;  /* 0x00000000102879f3 */ /* 0x000ff40008000828 */
[----:B------:R-:W-:Y:S05]  /*1a30*/  @!P0 BRA `(.L_x_22) ;  /* 0x0000000000388947 */ /* 0x000fea0003800000 */
[----:B------:R-:W-:Y:S02]  /*1a40*/  WARPGROUP.DEPBAR.LE gsb0, 0x0 ;  /* 0x00008000000079c5 */ /* 0x000fe40000010000 */
[----:B------:R-:W-:-:S01]  /*1a50*/  FADD R49, RZ, R32 ;  /* 0x00000020ff317221 */ /* 0x000fc20000000000 */
[----:B------:R-:W-:Y:S01]  /*1a60*/  FADD R48, RZ, R33 ;  /* 0x00000021ff307221 */ /* 0x000fe20000000000 */
        /* <DEDUP_REMOVED lines=10> */
[----:B------:R-:W-:-:S06]  /*1b10*/  UMOV UR6, URZ ;  /* 0x0000003f00067c82 */ /* 0x000fcc0008000000 */
.L_x_22:
[----:B------:R-:W-:-:S04]  /*1b20*/  UIADD3 UR14, UR5, 0x1, URZ ;  /* 0x00000001050e7890 */ /* 0x000fc8000fffe03f */
[----:B------:R-:W-:-:S04]  /*1b30*/  UISETP.NE.AND UP0, UPT, UR14, 0x4, UPT ;  /* 0x000000040e00788c */ /* 0x000fc8000bf05270 */
[----:B------:R-:W-:Y:S02]  /*1b40*/  USEL UR8, URZ, 0x1, UP0 ;  /* 0x000000013f087887 */ /* 0x000fe40008000000 */
[----:B------:R-:W-:Y:S02]  /*1b50*/  USEL UR14, UR14, URZ, UP0 ;  /* 0x0000003f0e0e7287 */ /* 0x000fe40008000000 */
[----:B------:R-:W-:-:S06]  /*1b60*/  ULOP3.LUT UR8, UR4, UR8, URZ, 0x3c, !UPT ;  /* 0x0000000804087292 */ /* 0x000fcc000f8e3c3f */
[----:B------:R-:W-:Y:S01]  /*1b70*/  IMAD.U32 R16, RZ, RZ, UR8 ;  /* 0x00000008ff107e24 */ /* 0x000fe2000f8e00ff */
[----:B------:R-:W-:-:S06]  /*1b80*/  UMOV UR8, 0x1 ;  /* 0x0000000100087882 */ /* 0x000fcc0000000000 */
.L_x_17:
[----:B------:R-:W-:-:S04]  /*1b90*/  UISETP.LT.AND UP0, UPT, UR11, 0x1, UPT ;  /* 0x000000010b00788c */ /* 0x000fc8000bf01270 */
[----:B------:R-:W-:-:S04]  /*1ba0*/  USEL UR15, UR11, 0x1, UP0 ;  /* 0x000000010b0f7887 */ /* 0x000fc80008000000 */
[----:B------:R-:W-:-:S04]  /*1bb0*/  UIADD3 UR15, UR11, -UR15, URZ ;  /* 0x8000000f0b0f7290 */ /* 0x000fc8000fffe03f */
[----:B------:R-:W-:-:S06]  /*1bc0*/  UISETP.GE.AND UP0, UPT, UR15, 0x1, UPT ;  /* 0x000000010f00788c */ /* 0x000fcc000bf06270 */
[----:B------:R-:W-:-:S13]  /*1bd0*/  PLOP3.LUT P0, PT, PT, PT, UP0, 0x80, 0x0 ;  /* 0x000000000000781c */ /* 0x000fda0003f0f008 */
[----:B------:R-:W-:Y:S05]  /*1be0*/  @!P0 BRA `(.L_x_23) ;  /* 0x0000000400e48947 */ /* 0x000fea0003800000 */
[----:B-1----:R-:W-:Y:S02]  /*1bf0*/  IMAD.U32 R13, RZ, RZ, UR5 ;  /* 0x00000005ff0d7e24 */ /* 0x002fe4000f8e00ff */
[----:B0-----:R-:W-:Y:S01]  /*1c00*/  IMAD.U32 R12, RZ, RZ, UR15 ;  /* 0x0000000fff0c7e24 */ /* 0x001fe2000f8e00ff */
[----:B------:R-:W-:-:S06]  /*1c10*/  ULDC UR15, c[0x0][0x50c] ;  /* 0x00014300000f7ab9 */ /* 0x000fcc0000000800 */
.L_x_31:
[----:B------:R-:W-:-:S13]  /*1c20*/  ISETP.NE.AND P1, PT, R50, 0x3, PT ;  /* 0x000000033200780c */ /* 0x000fda0003f25270 */
[----:B------:R-:W-:Y:S05]  /*1c30*/  @!P1 BRA `(.L_x_24) ;  /* 0x0000000000049947 */ /* 0x000fea0003800000 */
[----:B------:R-:W-:Y:S01]  /*1c40*/  BPT.TRAP 0x1 ;  /* 0x000000040000795c */ /* 0x000fe20000300000 */
.L_x_24:
[----:B------:R-:W0:Y:S01]  /*1c50*/  S2UR UR16, SR_CgaCtaId ;  /* 0x00000000001079c3 */ /* 0x000e220000008800 */
[----:B------:R-:W-:Y:S01]  /*1c60*/  UMOV UR13, 0x400 ;  /* 0x00000400000d7882 */ /* 0x000fe20000000000 */
[----:B------:R-:W-:Y:S01]  /*1c70*/  SHF.L.U32 R14, R16, 0x1f, RZ ;  /* 0x0000001f100e7819 */ /* 0x000fe200000006ff */
[----:B0-----:R-:W-:-:S04]  /*1c80*/  ULEA UR13, UR16, UR13, 0x18 ;  /* 0x0000000d100d7291 */ /* 0x001fc8000f8ec03f */
[----:B------:R-:W-:-:S09]  /*1c90*/  ULEA UR16, UR14, UR13, 0x3 ;  /* 0x0000000d0e107291 */ /* 0x000fd2000f8e183f */
[----:B------:R0:W1:Y:S01]  /*1ca0*/  SYNCS.PHASECHK.TRANS64.TRYWAIT P0, [UR16], R14 ;  /* 0x0000000eff0075a7 */ /* 0x0000620008000150 */
[----:B------:R-:W-:Y:S05]  /*1cb0*/  @!P1 BRA `(.L_x_25) ;  /* 0x0000000000049947 */ /* 0x000fea0003800000 */
[----:B------:R-:W-:Y:S01]  /*1cc0*/  BPT.TRAP 0x1 ;  /* 0x000000040000795c */ /* 0x000fe20000300000 */
.L_x_25:
[----:B-1----:R-:W-:Y:S05]  /*1cd0*/  @P0 BRA `(.L_x_26) ;  /* 0x0000000000080947 */ /* 0x002fea0003800000 */
[----:B------:R-:W1:Y:S02]  /*1ce0*/  SYNCS.PHASECHK.TRANS64.TRYWAIT P0, [UR16], R14 ;  /* 0x0000000eff0075a7 */ /* 0x000e640008000150 */
[----:B-1----:R-:W-:Y:S05]  /*1cf0*/  @!P0 BRA `(.L_x_27) ;  /* 0x0000003c00cc8947 */ /* 0x002fea0003800000 */
.L_x_26:
[----:B------:R-:W-:Y:S01]  /*1d00*/  UIADD3 UR16, UR13, 0x30100, URZ ;  /* 0x000301000d107890 */ /* 0x000fe2000fffe03f */
[----:B------:R-:W-:Y:S01]  /*1d10*/  WARPGROUP.ARRIVE ;  /* 0x00000000000079c5 */ /* 0x000fe20000000000 */
[----:B------:R-:W-:Y:S02]  /*1d20*/  UISETP.NE.AND UP0, UPT, UR7, URZ, UPT ;  /* 0x0000003f0700728c */ /* 0x000fe4000bf05270 */
[----:B------:R-:W-:Y:S02]  /*1d30*/  USHF.R.U32.HI UR16, URZ, 0x4, UR16 ;  /* 0x000000043f107899 */ /* 0x000fe40008011610 */
[----:B------:R-:W-:Y:S02]  /*1d40*/  USEL UR8, UR8, URZ, !UP0 ;  /* 0x0000003f08087287 */ /* 0x000fe4000c000000 */
[----:B------:R-:W-:Y:S02]  /*1d50*/  ULOP3.LUT UR16, UR16, 0x3fff, URZ, 0xc0, !UPT ;  /* 0x00003fff10107892 */ /* 0x000fe4000f8ec03f */
[----:B------:R-:W-:-:S02]  /*1d60*/  UISETP.NE.U32.AND UP0, UPT, UR8, URZ, UPT ;  /* 0x0000003f0800728c */ /* 0x000fc4000bf05070 */
[----:B------:R-:W-:Y:S02]  /*1d70*/  ULOP3.LUT UR7, UR16, 0x10000, URZ, 0xfc, !UPT ;  /* 0x0001000010077892 */ /* 0x000fe4000f8efc3f */
[----:B------:R-:W-:Y:S02]  /*1d80*/  UIMAD UR8, UR14, 0xc00, UR12 ;  /* 0x00000c000e0878a4 */ /* 0x000fe4000f8e020c */
[----:B------:R-:W-:Y:S02]  /*1d90*/  ULEA UR7, UR14, UR7, 0x6 ;  /* 0x000000070e077291 */ /* 0x000fe4000f8e303f */
[----:B------:R-:W-:Y:S02]  /*1da0*/  UIADD3 UR22, UR8, 0x400, URZ ;  /* 0x0000040008167890 */ /* 0x000fe4000fffe03f */
[----:B------:R-:W-:Y:S02]  /*1db0*/  UIADD3 UR23, UR8, 0x800, URZ ;  /* 0x0000080008177890 */ /* 0x000fe4000fffe03f */
[----:B------:R-:W-:Y:S01]  /*1dc0*/  UMOV UR16, UR8 ;  /* 0x0000000800107c82 */ /* 0x000fe20008000000 */
[----:B------:R-:W-:Y:S01]  /*1dd0*/  UMOV UR17, 0x40000040 ;  /* 0x4000004000117882 */ /* 0x000fe20000000000 */
[----:B------:R-:W-:Y:S01]  /*1de0*/  UMOV UR18, UR7 ;  /* 0x0000000700127c82 */ /* 0x000fe20008000000 */
[----:B------:R-:W-:Y:S01]  /*1df0*/  UMOV UR19, 0x40000000 ;  /* 0x4000000000137882 */ /* 0x000fe20000000000 */
[----:B------:R-:W-:Y:S01]  /*1e00*/  UIADD3 UR6, UR6, 0x4, URZ ;  /* 0x0000000406067890 */ /* 0x000fe2000fffe03f */
[----:B------:R-:W-:Y:S01]  /*1e10*/  QGMMA.64x8x32.F32.E4M3.E4M3 R32, gdesc[UR16], R32, UP0 ;  /* 0x00000000102079f3 */ /* 0x000fe2000bf00820 */
        /* <DEDUP_REMOVED lines=8> */
[----:B------:R-:W-:-:S02]  /*1ea0*/  UIADD3 UR16, UR8, 0x2, URZ ;  /* 0x0000000208107890 */ /* 0x000fc4000fffe03f */
[----:B------:R-:W-:Y:S01]  /*1eb0*/  UIADD3 UR18, UR7, 0x2, URZ ;  /* 0x0000000207127890 */ /* 0x000fe2000fffe03f */
[----:B------:R-:W-:Y:S01]  /*1ec0*/  UMOV UR17, 0x40000040 ;  /* 0x4000004000117882 */ /* 0x000fe20000000000 */
[----:B------:R-:W-:Y:S01]  /*1ed0*/  UMOV UR19, 0x40000000 ;  /* 0x4000000000137882 */ /* 0x000fe20000000000 */
[----:B------:R-:W-:-:S06]  /*1ee0*/  UISETP.NE.AND UP0, UPT, UR6, UR15, UPT ;  /* 0x0000000f0600728c */ /* 0x000fcc000bf05270 */
        /* <DEDUP_REMOVED lines=15> */
[----:B------:R-:W-:Y:S02]  /*1fe0*/  UMOV UR17, 0x40000040 ;  /* 0x4000004000117882 */ /* 0x000fe40000000000 */
[----:B------:R-:W-:Y:S01]  /*1ff0*/  QGMMA.64x8x32.F32.E4M3.E4M3 R36, gdesc[UR16], R36 ;  /* 0x00000000102479f3 */ /* 0x000fe20008700824 */
[----:B------:R-:W-:Y:S01]  /*2000*/  UMOV UR16, UR23 ;  /* 0x0000001700107c82 */ /* 0x000fe20008000000 */
[----:B------:R-:W-:Y:S02]  /*2010*/  UMOV UR17, 0x40000040 ;  /* 0x4000004000117882 */ /* 0x000fe40000000000 */
[----:B------:R-:W-:Y:S01]  /*2020*/  QGMMA.64x8x32.F32.E4M3.E4M3 R40, gdesc[UR16], R40 ;  /* 0x00000000102879f3 */ /* 0x000fe20008700828 */
[----:B------:R-:W-:Y:S02]  /*2030*/  UIADD3 UR16, UR8, 0x6, URZ ;  /* 0x0000000608107890 */ /* 0x000fe4000fffe03f */
[----:B------:R-:W-:-:S02]  /*2040*/  UIADD3 UR18, UR7, 0x6, URZ ;  /* 0x0000000607127890 */ /* 0x000fc4000fffe03f */
[----:B------:R-:W-:Y:S02]  /*2050*/  UIADD3 UR7, UR8, 0x406, URZ ;  /* 0x0000040608077890 */ /* 0x000fe4000fffe03f */
[----:B------:R-:W-:Y:S01]  /*2060*/  UIADD3 UR8, UR8, 0x806, URZ ;  /* 0x0000080608087890 */ /* 0x000fe2000fffe03f */
[----:B------:R-:W-:Y:S01]  /*2070*/  UMOV UR17, 0x40000040 ;  /* 0x4000004000117882 */ /* 0x000fe20000000000 */
[----:B------:R-:W-:-:S03]  /*2080*/  UMOV UR19, 0x40000000 ;  /* 0x4000000000137882 */ /* 0x000fc60000000000 */
[----:B------:R-:W-:Y:S01]  /*2090*/  QGMMA.64x8x32.F32.E4M3.E4M3 R32, gdesc[UR16], R32 ;  /* 0x00000000102079f3 */ /* 0x000fe20008700820 */
[----:B------:R-:W-:Y:S01]  /*20a0*/  UMOV UR16, UR7 ;  /* 0x0000000700107c82 */ /* 0x000fe20008000000 */
[----:B------:R-:W-:Y:S01]  /*20b0*/  UMOV UR17, 0x40000040 ;  /* 0x4000004000117882 */ /* 0x000fe20000000000 */
[----:B------:R-:W-:Y:S01]  /*20c0*/  USEL UR7, URZ, 0x1, UP0 ;  /* 0x000000013f077887 */ /* 0x000fe20008000000 */
[----:B------:R-:W-:Y:S01]  /*20d0*/  QGMMA.64x8x32.F32.E4M3.E4M3 R36, gdesc[UR16], R36 ;  /* 0x00000000102479f3 */ /* 0x000fe20008700824 */
[----:B------:R-:W-:Y:S01]  /*20e0*/  UMOV UR16, UR8 ;  /* 0x0000000800107c82 */ /* 0x000fe20008000000 */
[----:B------:R-:W-:Y:S02]  /*20f0*/  UMOV UR17, 0x40000040 ;  /* 0x4000004000117882 */ /* 0x000fe40000000000 */
[----:B------:R-:W-:Y:S01]  /*2100*/  QGMMA.64x8x32.F32.E4M3.E4M3 R40, gdesc[UR16], R40, gsb0 ;  /* 0x00000000102879f3 */ /* 0x000fe20008000828 */
[----:B------:R-:W-:Y:S02]  /*2110*/  ISETP.NE.AND P0, PT, RZ, UR7, PT ;  /* 0x00000007ff007c0c */ /* 0x000fe4000bf05270 */
[----:B------:R-:W-:-:S11]  /*2120*/  WARPGROUP.DEPBAR.LE gsb0, 0x1 ;  /* 0x00008000000079c5 */ /* 0x000fd60000010100 */
[----:B------:R-:W-:Y:S05]  /*2130*/  @!P0 BRA `(.L_x_28) ;  /* 0x0000000000388947 */ /* 0x000fea0003800000 */
[----:B------:R-:W-:Y:S02]  /*2140*/  WARPGROUP.DEPBAR.LE gsb0, 0x0 ;  /* 0x00008000000079c5 */ /* 0x000fe40000010000 */
[----:B------:R-:W-:-:S01]  /*2150*/  FADD R49, R32, R49 ;  /* 0x0000003120317221 */ /* 0x000fc20000000000 */
[----:B------:R-:W-:Y:S01]  /*2160*/  FADD R48, R33, R48 ;  /* 0x0000003021307221 */ /* 0x000fe20000000000 */
        /* <DEDUP_REMOVED lines=10> */
[----:B------:R-:W-:-:S06]  /*2210*/  UMOV UR6, URZ ;  /* 0x0000003f00067c82 */ /* 0x000fcc0008000000 */
.L_x_28:
[----:B------:R-:W-:Y:S05]  /*2220*/  @!P1 BRA `(.L_x_29) ;  /* 0x0000000000049947 */ /* 0x000fea0003800000 */
[----:B------:R-:W-:Y:S01]  /*2230*/  BPT.TRAP 0x1 ;  /* 0x000000040000795c */ /* 0x000fe20000300000 */
.L_x_29:
[----:B------:R-:W-:-:S13]  /*2240*/  ISETP.NE.AND P0, PT, R4, RZ, PT ;  /* 0x000000ff0400720c */ /* 0x000fda0003f05270 */
[----:B01----:R-:W-:-:S05]  /*2250*/  @P0 LEA R14, R13, UR13, 0x3 ;  /* 0x0000000d0d0e0c11 */ /* 0x003fca000f8e18ff */
[----:B------:R-:W-:-:S05]  /*2260*/  @P0 VIADD R14, R14, 0x20 ;  /* 0x000000200e0e0836 */ /* 0x000fca0000000000 */
[----:B------:R-:W-:-:S04]  /*2270*/  @P0 PRMT R14, R3, 0x654, R14 ;  /* 0x00000654030e0816 */ /* 0x000fc8000000000e */
[----:B------:R0:W-:Y:S01]  /*2280*/  @P0 SYNCS.ARRIVE.TRANS64.RED.A1T0 RZ, [R14+URZ], RZ ;  /* 0x000000ff0eff09a7 */ /* 0x0001e2000810043f */
[----:B------:R-:W-:-:S13]  /*2290*/  ISETP.GT.U32.AND P0, PT, R6, 0x1, PT ;  /* 0x000000010600780c */ /* 0x000fda0003f04070 */
[----:B0-----:R-:W-:Y:S05]  /*22a0*/  @P0 BRA `(.L_x_30) ;  /* 0x0000000000040947 */ /* 0x001fea0003800000 */
[----:B------:R-:W-:Y:S01]  /*22b0*/  BPT.TRAP 0x1 ;  /* 0x000000040000795c */ /* 0x000fe20000300000 */
.L_x_30:
[----:B------:R-:W-:Y:S01]  /*22c0*/  UIADD3 UR14, UR14, 0x1, URZ ;  /* 0x000000010e0e7890 */ /* 0x000fe2000fffe03f */
[C---:B------:R-:W-:Y:S01]  /*22d0*/  ISETP.GT.AND P1, PT, R12.reuse, 0x1, PT ;  /* 0x000000010c00780c */ /* 0x040fe20003f24270 */
[----:B------:R-:W-:Y:S02]  /*22e0*/  VIADD R13, R13, 0x1 ;  /* 0x000000010d0d7836 */ /* 0x000fe40000000000 */
[----:B------:R-:W-:Y:S01]  /*22f0*/  UISETP.NE.AND UP0, UPT, UR14, 0x4, UPT ;  /* 0x000000040e00788c */ /* 0x000fe2000bf05270 */
[----:B------:R-:W-:Y:S02]  /*2300*/  VIADD R12, R12, 0xffffffff ;  /* 0xffffffff0c0c7836 */ /* 0x000fe40000000000 */
[C---:B------:R-:W-:Y:S01]  /*2310*/  ISETP.NE.AND P0, PT, R13.reuse, 0x4, PT ;  /* 0x000000040d00780c */ /* 0x040fe20003f05270 */
[----:B------:R-:W-:Y:S02]  /*2320*/  USEL UR8, URZ, 0x1, UP0 ;  /* 0x000000013f087887 */ /* 0x000fe40008000000 */
[----:B------:R-:W-:Y:S01]  /*2330*/  USEL UR14, UR14, URZ, UP0 ;  /* 0x0000003f0e0e7287 */ /* 0x000fe20008000000 */
[----:B------:R-:W-:-:S03]  /*2340*/  SEL R13, R13, RZ, P0 ;  /* 0x000000ff0d0d7207 */ /* 0x000fc60000000000 */
[----:B------:R-:W-:Y:S01]  /*2350*/  LOP3.LUT R16, R16, UR8, RZ, 0x3c, !PT ;  /* 0x0000000810107c12 */ /* 0x000fe2000f8e3cff */
[----:B------:R-:W-:Y:S01]  /*2360*/  UMOV UR8, 0x1 ;  /* 0x0000000100087882 */ /* 0x000fe20000000000 */
[----:B------:R-:W-:Y:S06]  /*2370*/  @P1 BRA `(.L_x_31) ;  /* 0xfffffff800281947 */ /* 0x000fec000383ffff */
.L_x_23:
[----:B------:R-:W-:Y:S01]  /*2380*/  UISETP.NE.AND UP0, UPT, UR6, URZ, UPT ;  /* 0x0000003f0600728c */ /* 0x000fe2000bf05270 */
[----:B01----:R-:W0:Y:S03]  /*2390*/  LDC R12, c[0x0][0x28c] ;  /* 0x0000a300ff0c7b82 */ /* 0x003e260000000800 */
[----:B------:R-:W-:-:S06]  /*23a0*/  USEL UR6, URZ, 0x1, !UP0 ;  /* 0x000000013f067887 */ /* 0x000fcc000c000000 */
[----:B------:R-:W-:Y:S02]  /*23b0*/  ISETP.NE.AND P0, PT, RZ, UR6, PT ;  /* 0x00000006ff007c0c */ /* 0x000fe4000bf05270 */
[----:B0-----:R-:W-:-:S11]  /*23c0*/  ISETP.GE.AND P1, PT, R12, 0x1, PT ;  /* 0x000000010c00780c */ /* 0x001fd60003f26270 */
[----:B------:R-:W-:Y:S05]  /*23d0*/  @!P0 BRA `(.L_x_32) ;  /* 0x0000000000348947 */ /* 0x000fea0003800000 */
[----:B------:R-:W-:Y:S02]  /*23e0*/  WARPGROUP.DEPBAR.LE gsb0, 0x0 ;  /* 0x00008000000079c5 */ /* 0x000fe40000010000 */
[----:B------:R-:W-:Y:S01]  /*23f0*/  FADD R49, R32, R49 ;  /* 0x0000003120317221 */ /* 0x000fe20000000000 */
        /* <DEDUP_REMOVED lines=10> */
[----:B------:R-:W-:-:S07]  /*24a0*/  FADD R18, R18, R43 ;  /* 0x0000002b12127221 */ /* 0x000fce0000000000 */
.L_x_32:
[----:B------:R-:W-:Y:S02]  /*24b0*/  WARPGROUP.DEPBAR.LE gsb0, 0x0 ;  /* 0x00008000000079c5 */ /* 0x000fe40000010000 */
[----:B------:R-:W-:Y:S05]  /*24c0*/  @!P1 BRA `(.L_x_33) ;  /* 0x0000000000489947 */ /* 0x000fea0003800000 */
[----:B------:R-:W-:-:S13]  /*24d0*/  ISETP.NE.AND P0, PT, R50, 0x3, PT ;  /* 0x000000033200780c */ /* 0x000fda0003f05270 */
[----:B------:R-:W-:Y:S05]  /*24e0*/  @!P0 BRA `(.L_x_34) ;  /* 0x0000000000048947 */ /* 0x000fea0003800000 */
[----:B------:R-:W-:Y:S01]  /*24f0*/  BPT.TRAP 0x1 ;  /* 0x000000040000795c */ /* 0x000fe20000300000 */
.L_x_34:
[----:B------:R-:W-:Y:S01]  /*2500*/  ISETP.NE.AND P0, PT, R4, RZ, PT ;  /* 0x000000ff0400720c */ /* 0x000fe20003f05270 */
[----:B------:R-:W-:Y:S01]  /*2510*/  UISETP.LT.AND UP1, UPT, UR11, 0x1, UPT ;  /* 0x000000010b00788c */ /* 0x000fe2000bf21270 */
[----:B------:R-:W-:-:S11]  /*2520*/  IMAD.U32 R13, RZ, RZ, UR13 ;  /* 0x0000000dff0d7e24 */ /* 0x000fd6000f8e00ff */
[----:B------:R-:W-:-:S05]  /*2530*/  VOTEU.ANY UP0, P0 ;  /* 0x00000000003f7886 */ /* 0x000fca0000000100 */
[----:B------:R-:W-:-:S04]  /*2540*/  @UP0 USEL UR6, UR11, 0x1, UP1 ;  /* 0x000000010b060887 */ /* 0x000fc80008800000 */
[----:B------:R-:W-:-:S06]  /*2550*/  @UP0 UIADD3 UR6, UR5, UR11, -UR6 ;  /* 0x0000000b05060290 */ /* 0x000fcc000fffe806 */
[----:B------:R-:W-:-:S04]  /*2560*/  IMAD.U32 R12, RZ, RZ, UR6 ;  /* 0x00000006ff0c7e24 */ /* 0x000fc8000f8e00ff */
[----:B------:R-:W-:-:S05]  /*2570*/  @P0 IMAD.SHL.U32 R12, R12, 0x8, RZ ;  /* 0x000000080c0c0824 */ /* 0x000fca00078e00ff */
[----:B------:R-:W-:-:S04]  /*2580*/  @P0 LOP3.LUT R12, R12, 0x18, RZ, 0xc0, !PT ;  /* 0x000000180c0c0812 */ /* 0x000fc800078ec0ff */
[----:B------:R-:W-:-:S04]  /*2590*/  @P0 IADD3 R12, R13, 0x20, R12 ;  /* 0x000000200d0c0810 */ /* 0x000fc80007ffe00c */
[----:B------:R-:W-:-:S04]  /*25a0*/  @P0 PRMT R12, R3, 0x654, R12 ;  /* 0x00000654030c0816 */ /* 0x000fc8000000000c */
[----:B------:R0:W-:Y:S01]  /*25b0*/  @P0 SYNCS.ARRIVE.TRANS64.RED.A1T0 RZ, [R12+URZ], RZ ;  /* 0x000000ff0cff09a7 */ /* 0x0001e2000810043f */
[----:B------:R-:W-:-:S13]  /*25c0*/  ISETP.GT.U32.AND P0, PT, R6, 0x1, PT ;  /* 0x000000010600780c */ /* 0x000fda0003f04070 */
[----:B0-----:R-:W-:Y:S05]  /*25d0*/  @P0 BRA `(.L_x_33) ;  /* 0x0000000000040947 */ /* 0x001fea0003800000 */
[----:B------:R-:W-:Y:S01]  /*25e0*/  BPT.TRAP 0x1 ;  /* 0x000000040000795c */ /* 0x000fe20000300000 */
.L_x_33:
[----:B------:R-:W0:Y:S01]  /*25f0*/  LDC R16, c[0x0][0x288] ;  /* 0x0000a200ff107b82 */ /* 0x000e220000000800 */
[----:B------:R-:W-:Y:S01]  /*2600*/  IMAD.SHL.U32 R23, R15, 0x8, RZ ;  /* 0x000000080f177824 */ /* 0x000fe200078e00ff */
[----:B------:R-:W-:Y:S01]  /*2610*/  SHF.R.S32.HI R30, RZ, 0x1f, R31 ;  /* 0x0000001fff1e7819 */ /* 0x000fe2000001141f */
[C---:B------:R-:W-:Y:S01]  /*2620*/  IMAD.SHL.U32 R20, R2.reuse, 0x2, RZ ;  /* 0x0000000202147824 */ /* 0x040fe200078e00ff */
[----:B------:R-:W-:Y:S01]  /*2630*/  ULDC.64 UR6, c[0x0][0x5d0] ;  /* 0x0001740000067ab9 */ /* 0x000fe20000000a00 */
[----:B------:R-:W-:Y:S01]  /*2640*/  IMAD R27, R17, 0x180, RZ ;  /* 0x00000180111b7824 */ /* 0x000fe200078e02ff */
[----:B------:R-:W-:Y:S01]  /*2650*/  LOP3.LUT R14, R2, 0x3, RZ, 0xc0, !PT ;  /* 0x00000003020e7812 */ /* 0x000fe200078ec0ff */
[----:B------:R-:W-:Y:S01]  /*2660*/  IMAD R12, R30, UR6, RZ ;  /* 0x000000061e0c7c24 */ /* 0x000fe2000f8e02ff */
[----:B------:R-:W-:Y:S01]  /*2670*/  LOP3.LUT R20, R23, 0x6, R20, 0xf8, !PT ;  /* 0x0000000617147812 */ /* 0x000fe200078ef814 */
[----:B------:R-:W-:Y:S02]  /*2680*/  IMAD.MOV.U32 R22, RZ, RZ, -0x1 ;  /* 0xffffffffff167424 */ /* 0x000fe400078e00ff */
[----:B------:R-:W-:Y:S01]  /*2690*/  IMAD R15, R31, UR7, R12 ;  /* 0x000000071f0f7c24 */ /* 0x000fe2000f8e020c */
[----:B------:R-:W-:-:S03]  /*26a0*/  SHF.R.S32.HI R21, RZ, 0x1f, R20 ;  /* 0x0000001fff157819 */ /* 0x000fc60000011414 */
[----:B------:R-:W-:Y:S01]  /*26b0*/  IMAD.WIDE.U32 R12, R31, UR6, R20 ;  /* 0x000000061f0c7c25 */ /* 0x000fe2000f8e0014 */
[----:B------:R-:W-:-:S03]  /*26c0*/  ULDC UR6, c[0x0][0x284] ;  /* 0x0000a10000067ab9 */ /* 0x000fc60000000800 */
[----:B------:R-:W-:Y:S01]  /*26d0*/  IMAD.IADD R15, R13, 0x1, R15 ;  /* 0x000000010d0f7824 */ /* 0x000fe200078e020f */
[----:B0-----:R-:W-:Y:S01]  /*26e0*/  ISETP.GE.AND P0, PT, R23, R16, PT ;  /* 0x000000101700720c */ /* 0x001fe20003f06270 */
[----:B------:R-:W-:-:S03]  /*26f0*/  IMAD R14, R14, -0x2, R16 ;  /* 0xfffffffe0e0e7824 */ /* 0x000fc600078e0210 */
[----:B------:R-:W-:Y:S01]  /*2700*/  ISETP.GE.OR P0, PT, R27, UR6, P0 ;  /* 0x000000061b007c0c */ /* 0x000fe20008706670 */
[----:B------:R-:W-:Y:S02]  /*2710*/  IMAD.IADD R23, R14, 0x1, -R23 ;  /* 0x000000010e177824 */ /* 0x000fe400078e0a17 */
[----:B------:R-:W-:-:S10]  /*2720*/  IMAD.MOV.U32 R14, RZ, RZ, R12 ;  /* 0x000000ffff0e7224 */ /* 0x000fd400078e000c */
[----:B------:R-:W-:Y:S05]  /*2730*/  @P0 BRA `(.L_x_35) ;  /* 0x0000001400e40947 */ /* 0x000fea0003800000 */
[----:B------:R-:W0:Y:S01]  /*2740*/  LDC.64 R12, c[0x0][0x5c8] ;  /* 0x00017200ff0c7b82 */ /* 0x000e220000000a00 */
[----:B---3-5:R-:W-:Y:S01]  /*2750*/  FSETP.NEU.AND P0, PT, R7, RZ, PT ;  /* 0x000000ff0700720b */ /* 0x028fe20003f0d000 */
[----:B------:R-:W-:Y:S01]  /*2760*/  IMAD.WIDE R16, R17, 0x180, R10 ;  /* 0x0000018011107825 */ /* 0x000fe200078e020a */
[----:B------:R-:W-:Y:S03]  /*2770*/  BSSY B0, `(.L_x_35) ;  /* 0x0000175000007945 */ /* 0x000fe60003800000 */
[----:B------:R-:W-:Y:S02]  /*2780*/  IMAD.IADD R27, R0, 0x1, -R27 ;  /* 0x00000001001b7824 */ /* 0x000fe400078e0a1b */
[-C--:B0-----:R-:W-:Y:S02]  /*2790*/  IMAD R26, R17, R12.reuse, RZ ;  /* 0x0000000c111a7224 */ /* 0x081fe400078e02ff */
[----:B------:R-:W-:-:S04]  /*27a0*/  IMAD.WIDE.U32 R14, R16, R12, R14 ;  /* 0x0000000c100e7225 */ /* 0x000fc800078e000e */
[----:B------:R-:W-:-:S04]  /*27b0*/  IMAD R33, R16, R13, R26 ;  /* 0x0000000d10217224 */ /* 0x000fc800078e021a */
[----:B------:R-:W-:Y:S01]  /*27c0*/  IMAD.IADD R26, R15, 0x1, R33 ;  /* 0x000000010f1a7824 */ /* 0x000fe200078e0221 */
[----:B------:R-:W-:Y:S06]  /*27d0*/  @!P0 BRA `(.L_x_36) ;  /* 0x0000000c00c08947 */ /* 0x000fec0003800000 */
[----:B------:R-:W-:Y:S01]  /*27e0*/  ULDC.64 UR6, c[0x0][0x5b8] ;  /* 0x00016e0000067ab9 */ /* 0x000fe20000000a00 */
[----:B------:R-:W-:Y:S01]  /*27f0*/  ISETP.GE.AND P0, PT, R27, 0x1, PT ;  /* 0x000000011b00780c */ /* 0x000fe20003f06270 */
[----:B------:R-:W-:Y:S01]  /*2800*/  IMAD R30, R30, UR6, RZ ;  /* 0x000000061e1e7c24 */ /* 0x000fe2000f8e02ff */
[----:B------:R-:W-:Y:S01]  /*2810*/  ULDC.64 UR12, c[0x0][0x5a8] ;  /* 0x00016a00000c7ab9 */ /* 0x000fe20000000a00 */
[----:B------:R-:W-:Y:S01]  /*2820*/  IMAD.WIDE.U32 R20, R31, UR6, R20 ;  /* 0x000000061f147c25 */ /* 0x000fe2000f8e0014 */
[----:B------:R-:W-:-:S03]  /*2830*/  ISETP.LT.OR P2, PT, R23, 0x1, !P0 ;  /* 0x000000011700780c */ /* 0x000fc60004741670 */
[----:B------:R-:W-:Y:S01]  /*2840*/  IMAD R31, R31, UR7, R30 ;  /* 0x000000071f1f7c24 */ /* 0x000fe2000f8e021e */
[----:B------:R-:W-:Y:S02]  /*2850*/  ULDC.64 UR6, c[0x0][0x5b0] ;  /* 0x00016c0000067ab9 */ /* 0x000fe40000000a00 */
[----:B------:R-:W-:Y:S02]  /*2860*/  IMAD R33, R17, UR6, RZ ;  /* 0x0000000611217c24 */ /* 0x000fe4000f8e02ff */
[----:B------:R-:W-:Y:S02]  /*2870*/  IMAD.IADD R21, R21, 0x1, R31 ;  /* 0x0000000115157824 */ /* 0x000fe400078e021f */
[C---:B------:R-:W-:Y:S02]  /*2880*/  IMAD R33, R16.reuse, UR7, R33 ;  /* 0x0000000710217c24 */ /* 0x040fe4000f8e0221 */
[----:B------:R-:W-:Y:S01]  /*2890*/  IMAD.WIDE.U32 R30, R16, UR6, R20 ;  /* 0x00000006101e7c25 */ /* 0x000fe2000f8e0014 */
[----:B------:R-:W0:Y:S02]  /*28a0*/  @!P2 LDC.64 R36, c[0x0][0x5c0] ;  /* 0x00017000ff24ab82 */ /* 0x000e240000000a00 */
[----:B------:R-:W-:-:S02]  /*28b0*/  IADD3 R32, P1, R30, UR12, RZ ;  /* 0x0000000c1e207c10 */ /* 0x000fc4000ff3e0ff */
[----:B------:R-:W-:Y:S02]  /*28c0*/  PRMT R30, RZ, 0x7610, R30 ;  /* 0x00007610ff1e7816 */ /* 0x000fe4000000001e */
[----:B------:R-:W-:-:S05]  /*28d0*/  IADD3.X R33, R31, UR13, R33, P1, !PT ;  /* 0x0000000d1f217c10 */ /* 0x000fca0008ffe421 */
[----:B------:R-:W3:Y:S01]  /*28e0*/  @!P2 LDG.E.U8 R30, desc[UR20][R32.64] ;  /* 0x00000014201ea981 */ /* 0x000ee2000c1e1100 */
[----:B------:R-:W-:-:S13]  /*28f0*/  ISETP.LT.OR P0, PT, R23, 0x2, !P0 ;  /* 0x000000021700780c */ /* 0x000fda0004701670 */
[----:B------:R-:W1:Y:S01]  /*2900*/  @!P0 LDC.64 R40, c[0x0][0x5c0] ;  /* 0x00017000ff288b82 */ /* 0x000e620000000a00 */
[----:B---3--:R-:W-:-:S04]  /*2910*/  LOP3.LUT R30, R30, 0xff, RZ, 0xc0, !PT ;  /* 0x000000ff1e1e7812 */ /* 0x008fc800078ec0ff */
[----:B------:R-:W-:-:S05]  /*2920*/  F2FP.F16.E4M3.UNPACK_B R30, R30 ;  /* 0x0000001eff1e723e */ /* 0x000fca00020006ff */
[----:B------:R-:W-:-:S05]  /*2930*/  HADD2.F32 R30, -RZ, R30.H0_H0 ;  /* 0x2000001eff1e7230 */ /* 0x000fca0000004100 */
[----:B------:R-:W-:Y:S01]  /*2940*/  FMUL R34, R30, R7 ;  /* 0x000000071e227220 */ /* 0x000fe20000400000 */
[----:B0-----:R-:W-:-:S03]  /*2950*/  @!P2 IADD3 R30, P1, R14, R36, RZ ;  /* 0x000000240e1ea210 */ /* 0x001fc60007f3e0ff */
[----:B--2---:R-:W-:Y:S02]  /*2960*/  FFMA R34, R49, R5, R34 ;  /* 0x0000000531227223 */ /* 0x004fe40000000022 */
[----:B------:R-:W-:-:S03]  /*2970*/  @!P2 IMAD.X R31, R26, 0x1, R37, P1 ;  /* 0x000000011a1fa824 */ /* 0x000fc600008e0625 */
[----:B------:R-:W-:Y:S02]  /*2980*/  F2FP.SATFINITE.E4M3.F32.PACK_AB_MERGE_C R39, RZ, R34, RZ ;  /* 0x00000022ff27723e */ /* 0x000fe400048070ff */
[----:B------:R-:W-:-:S03]  /*2990*/  PRMT R34, RZ, 0x7610, R34 ;  /* 0x00007610ff227816 */ /* 0x000fc60000000022 */
[----:B------:R0:W-:Y:S04]  /*29a0*/  @!P2 STG.E.U8 desc[UR20][R30.64], R39 ;  /* 0x000000271e00a986 */ /* 0x0001e8000c101114 */
[----:B------:R2:W3:Y:S01]  /*29b0*/  @!P0 LDG.E.U8 R34, desc[UR20][R32.64+0x1] ;  /* 0x0000011420228981 */ /* 0x0004e2000c1e1100 */
[----:B------:R-:W-:-:S05]  /*29c0*/  IADD3 R37, P1, R16, 0x8, RZ ;  /* 0x0000000810257810 */ /* 0x000fca0007f3e0ff */
[----:B------:R-:W-:Y:S01]  /*29d0*/  IMAD.X R36, RZ, RZ, R17, P1 ;  /* 0x000000ffff247224 */ /* 0x000fe200008e0611 */
[----:B------:R-:W-:Y:S01]  /*29e0*/  ISETP.GE.AND P1, PT, R27, 0x9, PT ;  /* 0x000000091b00780c */ /* 0x000fe20003f26270 */
[----:B0-----:R-:W-:-:S03]  /*29f0*/  IMAD.WIDE.U32 R30, R37, UR6, R20 ;  /* 0x00000006251e7c25 */ /* 0x001fc6000f8e0014 */
[----:B------:R-:W-:Y:S01]  /*2a00*/  ISETP.LT.OR P2, PT, R23, 0x1, !P1 ;  /* 0x000000011700780c */ /* 0x000fe20004f41670 */
[----:B------:R-:W-:Y:S01]  /*2a10*/  IMAD R36, R36, UR6, RZ ;  /* 0x0000000624247c24 */ /* 0x000fe2000f8e02ff */
[----:B--2---:R-:W-:Y:S02]  /*2a20*/  IADD3 R32, P3, R30, UR12, RZ ;  /* 0x0000000c1e207c10 */ /* 0x004fe4000ff7e0ff */
[----:B------:R-:W-:Y:S01]  /*2a30*/  PRMT R30, RZ, 0x7610, R30 ;  /* 0x00007610ff1e7816 */ /* 0x000fe2000000001e */
[----:B------:R-:W-:-:S05]  /*2a40*/  IMAD R37, R37, UR7, R36 ;  /* 0x0000000725257c24 */ /* 0x000fca000f8e0224 */
[----:B------:R-:W-:Y:S02]  /*2a50*/  IADD3.X R33, R31, UR13, R37, P3, !PT ;  /* 0x0000000d1f217c10 */ /* 0x000fe40009ffe425 */
[----:B---3--:R-:W-:-:S04]  /*2a60*/  LOP3.LUT R34, R34, 0xff, RZ, 0xc0, !PT ;  /* 0x000000ff22227812 */ /* 0x008fc800078ec0ff */
[----:B------:R-:W-:-:S05]  /*2a70*/  F2FP.F16.E4M3.UNPACK_B R34, R34 ;  /* 0x00000022ff22723e */ /* 0x000fca00020006ff */
[----:B------:R-:W-:-:S05]  /*2a80*/  HADD2.F32 R34, -RZ, R34.H0_H0 ;  /* 0x20000022ff227230 */ /* 0x000fca0000004100 */
[----:B------:R-:W-:Y:S01]  /*2a90*/  FMUL R35, R34, R7 ;  /* 0x0000000722237220 */ /* 0x000fe20000400000 */
[----:B-1----:R-:W-:-:S03]  /*2aa0*/  @!P0 IADD3 R34, P5, R14, R40, RZ ;  /* 0x000000280e228210 */ /* 0x002fc60007fbe0ff */
[----:B------:R-:W-:Y:S02]  /*2ab0*/  FFMA R48, R48, R5, R35 ;  /* 0x0000000530307223 */ /* 0x000fe40000000023 */
[----:B------:R-:W-:Y:S02]  /*2ac0*/  @!P0 IMAD.X R35, R26, 0x1, R41, P5 ;  /* 0x000000011a238824 */ /* 0x000fe400028e0629 */
[----:B------:R-:W0:Y:S01]  /*2ad0*/  @!P2 LDC.64 R40, c[0x0][0x5c0] ;  /* 0x00017000ff28ab82 */ /* 0x000e220000000a00 */
[----:B------:R-:W-:-:S05]  /*2ae0*/  F2FP.SATFINITE.E4M3.F32.PACK_AB_MERGE_C R39, RZ, R48, RZ ;  /* 0x00000030ff27723e */ /* 0x000fca00048070ff */
[----:B------:R1:W-:Y:S04]  /*2af0*/  @!P0 STG.E.U8 desc[UR20][R34.64+0x1], R39 ;  /* 0x0000012722008986 */ /* 0x0003e8000c101114 */
[----:B------:R-:W2:Y:S01]  /*2b00*/  @!P2 LDG.E.U8 R30, desc[UR20][R32.64] ;  /* 0x00000014201ea981 */ /* 0x000ea2000c1e1100 */
[----:B------:R-:W-:Y:S02]  /*2b10*/  ISETP.LT.OR P0, PT, R23, 0x2, !P1 ;  /* 0x000000021700780c */ /* 0x000fe40004f01670 */
[----:B-1----:R-:W-:Y:S02]  /*2b20*/  PRMT R34, RZ, 0x7610, R34 ;  /* 0x00007610ff227816 */ /* 0x002fe40000000022 */
[----:B--2---:R-:W-:-:S04]  /*2b30*/  LOP3.LUT R30, R30, 0xff, RZ, 0xc0, !PT ;  /* 0x000000ff1e1e7812 */ /* 0x004fc800078ec0ff */
[----:B------:R-:W-:-:S05]  /*2b40*/  F2FP.F16.E4M3.UNPACK_B R30, R30 ;  /* 0x0000001eff1e723e */ /* 0x000fca00020006ff */
[----:B------:R-:W-:-:S05]  /*2b50*/  HADD2.F32 R30, -RZ, R30.H0_H0 ;  /* 0x2000001eff1e7230 */ /* 0x000fca0000004100 */
[----:B------:R-:W-:Y:S01]  /*2b60*/  FMUL R36, R30, R7 ;  /* 0x000000071e247220 */ /* 0x000fe20000400000 */
[----:B0-----:R-:W-:-:S03]  /*2b70*/  @!P2 IADD3 R30, P1, P3, R14, UR10, R40 ;  /* 0x0000000a0e1eac10 */ /* 0x001fc6000fb3e028 */
[----:B------:R-:W-:Y:S01]  /*2b80*/  FFMA R36, R47, R5, R36 ;  /* 0x000000052f247223 */ /* 0x000fe20000000024 */
[----:B------:R-:W-:Y:S02]  /*2b90*/  @!P2 IADD3.X R31, R26, UR9, R41, P1, P3 ;  /* 0x000000091a1fac10 */ /* 0x000fe40008fe6429 */
[----:B------:R-:W0:Y:S02]  /*2ba0*/  @!P0 LDC.64 R40, c[0x0][0x5c0] ;  /* 0x00017000ff288b82 */ /* 0x000e240000000a00 */
[----:B------:R-:W-:-:S05]  /*2bb0*/  F2FP.SATFINITE.E4M3.F32.PACK_AB_MERGE_C R39, RZ, R36, RZ ;  /* 0x00000024ff27723e */ /* 0x000fca00048070ff */
[----:B------:R1:W-:Y:S04]  /*2bc0*/  @!P2 STG.E.U8 desc[UR20][R30.64], R39 ;  /* 0x000000271e00a986 */ /* 0x0003e8000c101114 */
[----:B------:R2:W3:Y:S01]  /*2bd0*/  @!P0 LDG.E.U8 R34, desc[UR20][R32.64+0x1] ;  /* 0x0000011420228981 */ /* 0x0004e2000c1e1100 */
[----:B------:R-:W-:-:S05]  /*2be0*/  IADD3 R37, P1, R16, 0x80, RZ ;  /* 0x0000008010257810 */ /* 0x000fca0007f3e0ff */
[----:B------:R-:W-:Y:S01]  /*2bf0*/  IMAD.X R36, RZ, RZ, R17, P1 ;  /* 0x000000ffff247224 */ /* 0x000fe200008e0611 */
[----:B------:R-:W-:Y:S01]  /*2c00*/  ISETP.GE.AND P1, PT, R27, 0x81, PT ;  /* 0x000000811b00780c */ /* 0x000fe20003f26270 */
[----:B-1----:R-:W-:-:S03]  /*2c10*/  IMAD.WIDE.U32 R30, R37, UR6, R20 ;  /* 0x00000006251e7c25 */ /* 0x002fc6000f8e0014 */
        /* <DEDUP_REMOVED lines=16> */
[----:B------:R-:W2:Y:S01]  /*2d20*/  @!P2 LDG.E.U8 R30, desc[UR20][R32.64] ;  /* 0x00000014201ea981 */ /* 0x000ea2000c1e1100 */
[----:B------:R-:W-:Y:S01]  /*2d30*/  IMAD.SHL.U32 R37, R13, 0x80, RZ ;  /* 0x000000800d257824 */ /* 0x000fe200078e00ff */
[----:B------:R-:W-:Y:S02]  /*2d40*/  ISETP.LT.OR P0, PT, R23, 0x2, !P1 ;  /* 0x000000021700780c */ /* 0x000fe40004f01670 */
[----:B-1----:R-:W-:-:S11]  /*2d50*/  PRMT R34, RZ, 0x7610, R34 ;  /* 0x00007610ff227816 */ /* 0x002fd60000000022 */
[----:B------:R-:W1:Y:S01]  /*2d60*/  @!P0 LDC.64 R42, c[0x0][0x5c0] ;  /* 0x00017000ff2a8b82 */ /* 0x000e620000000a00 */
[----:B--2---:R-:W-:-:S04]  /*2d70*/  LOP3.LUT R30, R30, 0xff, RZ, 0xc0, !PT ;  /* 0x000000ff1e1e7812 */ /* 0x004fc800078ec0ff */
[----:B------:R-:W-:-:S05]  /*2d80*/  F2FP.F16.E4M3.UNPACK_B R30, R30 ;  /* 0x0000001eff1e723e */ /* 0x000fca00020006ff */
[----:B------:R-:W-:Y:S02]  /*2d90*/  HADD2.F32 R36, -RZ, R30.H0_H0 ;  /* 0x2000001eff247230 */ /* 0x000fe40000004100 */
[----:B------:R-:W-:-:S04]  /*2da0*/  IMAD.WIDE.U32 R30, R12, 0x80, RZ ;  /* 0x000000800c1e7825 */ /* 0x000fc800078e00ff */
[----:B------:R-:W-:Y:S01]  /*2db0*/  FMUL R36, R36, R7 ;  /* 0x0000000724247220 */ /* 0x000fe20000400000 */
[----:B------:R-:W-:Y:S01]  /*2dc0*/  IMAD.IADD R31, R31, 0x1, R37 ;  /* 0x000000011f1f7824 */ /* 0x000fe200078e0225 */
[----:B0-----:R-:W-:Y:S02]  /*2dd0*/  @!P2 IADD3 R30, P1, P3, R14, R40, R30 ;  /* 0x000000280e1ea210 */ /* 0x001fe40007b3e01e */
[----:B------:R-:W-:Y:S02]  /*2de0*/  FFMA R36, R45, R5, R36 ;  /* 0x000000052d247223 */ /* 0x000fe40000000024 */
[----:B------:R-:W-:-:S03]  /*2df0*/  @!P2 IADD3.X R31, R26, R41, R31, P1, P3 ;  /* 0x000000291a1fa210 */ /* 0x000fc60000fe641f */
[----:B------:R-:W-:-:S05]  /*2e00*/  F2FP.SATFINITE.E4M3.F32.PACK_AB_MERGE_C R41, RZ, R36, RZ ;  /* 0x00000024ff29723e */ /* 0x000fca00048070ff */
[----:B------:R1:W-:Y:S04]  /*2e10*/  @!P2 STG.E.U8 desc[UR20][R30.64], R41 ;  /* 0x000000291e00a986 */ /* 0x0003e8000c101114 */
[----:B------:R0:W2:Y:S01]  /*2e20*/  @!P0 LDG.E.U8 R34, desc[UR20][R32.64+0x1] ;  /* 0x0000011420228981 */ /* 0x0000a2000c1e1100 */
[----:B------:R-:W-:Y:S02]  /*2e30*/  IADD3 R37, P1, R16, 0x88, RZ ;  /* 0x0000008810257810 */ /* 0x000fe40007f3e0ff */
[----:B------:R-:W-:-:S04]  /*2e40*/  @!P0 LEA R39, P3, R12, R14, 0x7 ;  /* 0x0000000e0c278211 */ /* 0x000fc800078638ff */
[----:B------:R-:W-:Y:S02]  /*2e50*/  @!P0 LEA.HI.X R36, R12, R26, R13, 0x7, P3 ;  /* 0x0000001a0c248211 */ /* 0x000fe400018f3c0d */
[----:B-1----:R-:W-:Y:S01]  /*2e60*/  @!P0 IADD3 R30, P5, R39, R42, RZ ;  /* 0x0000002a271e8210 */ /* 0x002fe20007fbe0ff */
[----:B0-----:R-:W-:-:S04]  /*2e70*/  IMAD.WIDE.U32 R32, R37, UR6, R20 ;  /* 0x0000000625207c25 */ /* 0x001fc8000f8e0014 */
[----:B------:R-:W-:Y:S01]  /*2e80*/  @!P0 IMAD.X R31, R36, 0x1, R43, P5 ;  /* 0x00000001241f8824 */ /* 0x000fe200028e062b */
[----:B--2---:R-:W-:-:S04]  /*2e90*/  LOP3.LUT R34, R34, 0xff, RZ, 0xc0, !PT ;  /* 0x000000ff22227812 */ /* 0x004fc800078ec0ff */
[----:B------:R-:W-:-:S05]  /*2ea0*/  F2FP.F16.E4M3.UNPACK_B R34, R34 ;  /* 0x00000022ff22723e */ /* 0x000fca00020006ff */
[----:B------:R-:W-:-:S05]  /*2eb0*/  HADD2.F32 R34, -RZ, R34.H0_H0 ;  /* 0x20000022ff227230 */ /* 0x000fca0000004100 */
[----:B------:R-:W-:Y:S01]  /*2ec0*/  FMUL R35, R34, R7 ;  /* 0x0000000722237220 */ /* 0x000fe20000400000 */
[----:B------:R-:W-:Y:S01]  /*2ed0*/  IMAD.X R34, RZ, RZ, R17, P1 ;  /* 0x000000ffff227224 */ /* 0x000fe200008e0611 */
[----:B------:R-:W-:Y:S02]  /*2ee0*/  ISETP.GE.AND P1, PT, R27, 0x89, PT ;  /* 0x000000891b00780c */ /* 0x000fe40003f26270 */
[----:B------:R-:W-:Y:S01]  /*2ef0*/  FFMA R35, R44, R5, R35 ;  /* 0x000000052c237223 */ /* 0x000fe20000000023 */
[----:B------:R-:W-:Y:S01]  /*2f00*/  IMAD R34, R34, UR6, RZ ;  /* 0x0000000622227c24 */ /* 0x000fe2000f8e02ff */
[----:B------:R-:W-:-:S03]  /*2f10*/  ISETP.LT.OR P2, PT, R23, 0x1, !P1 ;  /* 0x000000011700780c */ /* 0x000fc60004f41670 */
[----:B------:R-:W-:Y:S01]  /*2f20*/  IMAD R37, R37, UR7, R34 ;  /* 0x0000000725257c24 */ /* 0x000fe2000f8e0222 */
[----:B------:R-:W-:Y:S02]  /*2f30*/  IADD3 R34, P3, R32, UR12, RZ ;  /* 0x0000000c20227c10 */ /* 0x000fe4000ff7e0ff */
[----:B------:R-:W-:Y:S02]  /*2f40*/  F2FP.SATFINITE.E4M3.F32.PACK_AB_MERGE_C R39, RZ, R35, RZ ;  /* 0x00000023ff27723e */ /* 0x000fe400048070ff */
[----:B------:R-:W-:Y:S02]  /*2f50*/  PRMT R32, RZ, 0x7610, R32 ;  /* 0x00007610ff207816 */ /* 0x000fe40000000020 */
[----:B------:R-:W-:Y:S01]  /*2f60*/  IADD3.X R35, R33, UR13, R37, P3, !PT ;  /* 0x0000000d21237c10 */ /* 0x000fe20009ffe425 */
[----:B------:R0:W-:Y:S02]  /*2f70*/  @!P0 STG.E.U8 desc[UR20][R30.64+0x1], R39 ;  /* 0x000001271e008986 */ /* 0x0001e4000c101114 */
[----:B------:R-:W1:Y:S02]  /*2f80*/  @!P2 LDC.64 R40, c[0x0][0x5c0] ;  /* 0x00017000ff28ab82 */ /* 0x000e640000000a00 */
[----:B------:R-:W2:Y:S01]  /*2f90*/  @!P2 LDG.E.U8 R32, desc[UR20][R34.64] ;  /* 0x000000142220a981 */ /* 0x000ea2000c1e1100 */
[----:B------:R-:W-:-:S02]  /*2fa0*/  @!P2 IADD3 R33, P0, R14, UR10, RZ ;  /* 0x0000000a0e21ac10 */ /* 0x000fc4000ff1e0ff */
[----:B------:R-:W-:Y:S02]  /*2fb0*/  ISETP.LT.OR P1, PT, R23, 0x2, !P1 ;  /* 0x000000021700780c */ /* 0x000fe40004f21670 */
[----:B------:R-:W-:Y:S02]  /*2fc0*/  @!P2 LEA R33, P3, R12, R33, 0x7 ;  /* 0x000000210c21a211 */ /* 0x000fe400078638ff */
[----:B------:R-:W-:-:S04]  /*2fd0*/  @!P2 IADD3.X R37, R26, UR9, RZ, P0, !PT ;  /* 0x000000091a25ac10 */ /* 0x000fc800087fe4ff */
[----:B0-----:R-:W-:-:S05]  /*2fe0*/  @!P2 LEA.HI.X R30, R12, R37, R13, 0x7, P3 ;  /* 0x000000250c1ea211 */ /* 0x001fca00018f3c0d */
[----:B------:R-:W0:Y:S01]  /*2ff0*/  @!P1 LDC.64 R42, c[0x0][0x5c0] ;  /* 0x00017000ff2a9b82 */ /* 0x000e220000000a00 */
[----:B--2---:R-:W-:-:S04]  /*3000*/  LOP3.LUT R32, R32, 0xff, RZ, 0xc0, !PT ;  /* 0x000000ff20207812 */ /* 0x004fc800078ec0ff */
[----:B------:R-:W-:-:S05]  /*3010*/  F2FP.F16.E4M3.UNPACK_B R32, R32 ;  /* 0x00000020ff20723e */ /* 0x000fca00020006ff */
[----:B------:R-:W-:-:S05]  /*3020*/  HADD2.F32 R32, -RZ, R32.H0_H0 ;  /* 0x20000020ff207230 */ /* 0x000fca0000004100 */
[----:B------:R-:W-:Y:S01]  /*3030*/  FMUL R36, R32, R7 ;  /* 0x0000000720247220 */ /* 0x000fe20000400000 */
[----:B-1----:R-:W-:-:S03]  /*3040*/  @!P2 IADD3 R32, P0, R33, R40, RZ ;  /* 0x000000282120a210 */ /* 0x002fc60007f1e0ff */
[----:B------:R-:W-:Y:S01]  /*3050*/  FFMA R36, R29, R5, R36 ;  /* 0x000000051d247223 */ /* 0x000fe20000000024 */
[----:B------:R-:W-:Y:S01]  /*3060*/  PRMT R29, RZ, 0x7610, R29 ;  /* 0x00007610ff1d7816 */ /* 0x000fe2000000001d */
[----:B------:R-:W-:-:S03]  /*3070*/  @!P2 IMAD.X R33, R30, 0x1, R41, P0 ;  /* 0x000000011e21a824 */ /* 0x000fc600000e0629 */
[----:B------:R-:W-:-:S05]  /*3080*/  F2FP.SATFINITE.E4M3.F32.PACK_AB_MERGE_C R39, RZ, R36, RZ ;  /* 0x00000024ff27723e */ /* 0x000fca00048070ff */
[----:B------:R1:W-:Y:S04]  /*3090*/  @!P2 STG.E.U8 desc[UR20][R32.64], R39 ;  /* 0x000000272000a986 */ /* 0x0003e8000c101114 */
[----:B------:R2:W3:Y:S01]  /*30a0*/  @!P1 LDG.E.U8 R29, desc[UR20][R34.64+0x1] ;  /* 0x00000114221d9981 */ /* 0x0004e2000c1e1100 */
[----:B------:R-:W-:Y:S02]  /*30b0*/  IADD3 R37, P0, R16, 0x100, RZ ;  /* 0x0000010010257810 */ /* 0x000fe40007f1e0ff */
[----:B------:R-:W-:-:S04]  /*30c0*/  @!P1 IADD3 R41, P2, R14, UR10, RZ ;  /* 0x0000000a0e299c10 */ /* 0x000fc8000ff5e0ff */
[----:B------:R-:W-:Y:S02]  /*30d0*/  @!P1 LEA R41, P3, R12, R41, 0x7 ;  /* 0x000000290c299211 */ /* 0x000fe400078638ff */
[----:B-1----:R-:W-:Y:S02]  /*30e0*/  @!P1 IADD3.X R33, R26, UR9, RZ, P2, !PT ;  /* 0x000000091a219c10 */ /* 0x002fe400097fe4ff */
[----:B0-----:R-:W-:Y:S02]  /*30f0*/  @!P1 IADD3 R32, P5, R41, R42, RZ ;  /* 0x0000002a29209210 */ /* 0x001fe40007fbe0ff */
[----:B--2---:R-:W-:-:S05]  /*3100*/  @!P1 LEA.HI.X R34, R12, R33, R13, 0x7, P3 ;  /* 0x000000210c229211 */ /* 0x004fca00018f3c0d */
[----:B------:R-:W-:Y:S01]  /*3110*/  @!P1 IMAD.X R33, R34, 0x1, R43, P5 ;  /* 0x0000000122219824 */ /* 0x000fe200028e062b */
[----:B---3--:R-:W-:-:S04]  /*3120*/  LOP3.LUT R29, R29, 0xff, RZ, 0xc0, !PT ;  /* 0x000000ff1d1d7812 */ /* 0x008fc800078ec0ff */
[----:B------:R-:W-:-:S05]  /*3130*/  F2FP.F16.E4M3.UNPACK_B R29, R29 ;  /* 0x0000001dff1d723e */ /* 0x000fca00020006ff */
[----:B------:R-:W-:-:S05]  /*3140*/  HADD2.F32 R30, -RZ, R29.H0_H0 ;  /* 0x2000001dff1e7230 */ /* 0x000fca0000004100 */
[----:B------:R-:W-:Y:S01]  /*3150*/  FMUL R29, R30, R7 ;  /* 0x000000071e1d7220 */ /* 0x000fe20000400000 */
[----:B------:R-:W-:Y:S01]  /*3160*/  IMAD.X R30, RZ, RZ, R17, P0 ;  /* 0x000000ffff1e7224 */ /* 0x000fe200000e0611 */
[----:B------:R-:W-:Y:S02]  /*3170*/  ISETP.GE.AND P0, PT, R27, 0x101, PT ;  /* 0x000001011b00780c */ /* 0x000fe40003f06270 */
[----:B------:R-:W-:Y:S01]  /*3180*/  FFMA R31, R28, R5, R29 ;  /* 0x000000051c1f7223 */ /* 0x000fe2000000001d */
[----:B------:R-:W-:Y:S01]  /*3190*/  IMAD R30, R30, UR6, RZ ;  /* 0x000000061e1e7c24 */ /* 0x000fe2000f8e02ff */
[----:B------:R-:W-:Y:S01]  /*31a0*/  ISETP.LT.OR P2, PT, R23, 0x1, !P0 ;  /* 0x000000011700780c */ /* 0x000fe20004741670 */
[C---:B------:R-:W-:Y:S02]  /*31b0*/  IMAD.WIDE.U32 R28, R37.reuse, UR6, R20 ;  /* 0x00000006251c7c25 */ /* 0x040fe4000f8e0014 */
[----:B------:R-:W-:Y:S02]  /*31c0*/  F2FP.SATFINITE.E4M3.F32.PACK_AB_MERGE_C R39, RZ, R31, RZ ;  /* 0x0000001fff27723e */ /* 0x000fe400048070ff */
[----:B------:R-:W-:Y:S01]  /*31d0*/  IMAD R37, R37, UR7, R30 ;  /* 0x0000000725257c24 */ /* 0x000fe2000f8e021e */
[----:B------:R-:W-:-:S02]  /*31e0*/  IADD3 R30, P3, R28, UR12, RZ ;  /* 0x0000000c1c1e7c10 */ /* 0x000fc4000ff7e0ff */
[----:B------:R-:W-:Y:S01]  /*31f0*/  PRMT R28, RZ, 0x7610, R28 ;  /* 0x00007610ff1c7816 */ /* 0x000fe2000000001c */
[----:B------:R0:W-:Y:S01]  /*3200*/  @!P1 STG.E.U8 desc[UR20][R32.64+0x1], R39 ;  /* 0x0000012720009986 */ /* 0x0001e2000c101114 */
[----:B------:R-:W-:-:S03]  /*3210*/  IADD3.X R31, R29, UR13, R37, P3, !PT ;  /* 0x0000000d1d1f7c10 */ /* 0x000fc60009ffe425 */
[----:B------:R-:W1:Y:S02]  /*3220*/  @!P2 LDC.64 R36, c[0x0][0x5c0] ;  /* 0x00017000ff24ab82 */ /* 0x000e640000000a00 */
[----:B------:R-:W2:Y:S01]  /*3230*/  @!P2 LDG.E.U8 R28, desc[UR20][R30.64] ;  /* 0x000000141e1ca981 */ /* 0x000ea2000c1e1100 */
[----:B------:R-:W-:Y:S01]  /*3240*/  IMAD.SHL.U32 R35, R13, 0x100, RZ ;  /* 0x000001000d237824 */ /* 0x000fe200078e00ff */
[----:B------:R-:W-:Y:S02]  /*3250*/  ISETP.LT.OR P0, PT, R23, 0x2, !P0 ;  /* 0x000000021700780c */ /* 0x000fe40004701670 */
[----:B--2---:R-:W-:-:S04]  /*3260*/  LOP3.LUT R28, R28, 0xff, RZ, 0xc0, !PT ;  /* 0x000000ff1c1c7812 */ /* 0x004fc800078ec0ff */
[----:B------:R-:W-:-:S05]  /*3270*/  F2FP.F16.E4M3.UNPACK_B R28, R28 ;  /* 0x0000001cff1c723e */ /* 0x000fca00020006ff */
[----:B------:R-:W-:Y:S02]  /*3280*/  HADD2.F32 R34, -RZ, R28.H0_H0 ;  /* 0x2000001cff227230 */ /* 0x000fe40000004100 */
[----:B------:R-:W-:-:S04]  /*3290*/  IMAD.WIDE.U32 R28, R12, 0x100, RZ ;  /* 0x000001000c1c7825 */ /* 0x000fc800078e00ff */
[----:B------:R-:W-:Y:S01]  /*32a0*/  FMUL R34, R34, R7 ;  /* 0x0000000722227220 */ /* 0x000fe20000400000 */
[----:B------:R-:W-:Y:S01]  /*32b0*/  IMAD.IADD R29, R29, 0x1, R35 ;  /* 0x000000011d1d7824 */ /* 0x000fe200078e0223 */
[----:B-1----:R-:W-:Y:S02]  /*32c0*/  @!P2 IADD3 R28, P1, P3, R14, R36, R28 ;  /* 0x000000240e1ca210 */ /* 0x002fe40007b3e01c */
[----:B------:R-:W-:Y:S01]  /*32d0*/  FFMA R34, R25, R5, R34 ;  /* 0x0000000519227223 */ /* 0x000fe20000000022 */
[----:B------:R-:W-:Y:S02]  /*32e0*/  PRMT R25, RZ, 0x7610, R25 ;  /* 0x00007610ff197816 */ /* 0x000fe40000000019 */
[----:B------:R-:W-:Y:S02]  /*32f0*/  @!P2 IADD3.X R29, R26, R37, R29, P1, P3 ;  /* 0x000000251a1da210 */ /* 0x000fe40000fe641d */
[----:B------:R-:W-:Y:S01]  /*3300*/  F2FP.SATFINITE.E4M3.F32.PACK_AB_MERGE_C R35, RZ, R34, RZ ;  /* 0x00000022ff23723e */ /* 0x000fe200048070ff */
[----:B------:R-:W1:Y:S04]  /*3310*/  @!P0 LDC.64 R36, c[0x0][0x5c0] ;  /* 0x00017000ff248b82 */ /* 0x000e680000000a00 */
[----:B------:R2:W-:Y:S04]  /*3320*/  @!P2 STG.E.U8 desc[UR20][R28.64], R35 ;  /* 0x000000231c00a986 */ /* 0x0005e8000c101114 */
[----:B------:R3:W4:Y:S01]  /*3330*/  @!P0 LDG.E.U8 R25, desc[UR20][R30.64+0x1] ;  /* 0x000001141e198981 */ /* 0x000722000c1e1100 */
[----:B0-----:R-:W-:-:S05]  /*3340*/  IADD3 R33, P1, R16, 0x108, RZ ;  /* 0x0000010810217810 */ /* 0x001fca0007f3e0ff */
[----:B------:R-:W-:Y:S01]  /*3350*/  IMAD.X R32, RZ, RZ, R17, P1 ;  /* 0x000000ffff207224 */ /* 0x000fe200008e0611 */
[----:B------:R-:W-:Y:S01]  /*3360*/  ISETP.GE.AND P1, PT, R27, 0x109, PT ;  /* 0x000001091b00780c */ /* 0x000fe20003f26270 */
[----:B------:R-:W-:Y:S01]  /*3370*/  IMAD.WIDE.U32 R20, R33, UR6, R20 ;  /* 0x0000000621147c25 */ /* 0x000fe2000f8e0014 */
[----:B------:R-:W-:Y:S02]  /*3380*/  @!P0 LEA R27, P3, R12, R14, 0x8 ;  /* 0x0000000e0c1b8211 */ /* 0x000fe400078640ff */
[----:B------:R-:W-:Y:S01]  /*3390*/  ISETP.LT.OR P2, PT, R23, 0x1, !P1 ;  /* 0x000000011700780c */ /* 0x000fe20004f41670 */
[----:B------:R-:W-:Y:S01]  /*33a0*/  IMAD R32, R32, UR6, RZ ;  /* 0x0000000620207c24 */ /* 0x000fe2000f8e02ff */
[----:B--2---:R-:W-:-:S03]  /*33b0*/  @!P0 LEA.HI.X R28, R12, R26, R13, 0x8, P3 ;  /* 0x0000001a0c1c8211 */ /* 0x004fc600018f440d */
[----:B------:R-:W-:-:S08]  /*33c0*/  IMAD R33, R33, UR7, R32 ;  /* 0x0000000721217c24 */ /* 0x000fd0000f8e0220 */
[----:B---3--:R-:W0:Y:S01]  /*33d0*/  @!P2 LDC.64 R30, c[0x0][0x5c0] ;  /* 0x00017000ff1eab82 */ /* 0x008e220000000a00 */
[----:B----4-:R-:W-:-:S04]  /*33e0*/  LOP3.LUT R25, R25, 0xff, RZ, 0xc0, !PT ;  /* 0x000000ff19197812 */ /* 0x010fc800078ec0ff */
[----:B------:R-:W-:-:S05]  /*33f0*/  F2FP.F16.E4M3.UNPACK_B R25, R25 ;  /* 0x00000019ff19723e */ /* 0x000fca00020006ff */
[----:B------:R-:W-:-:S05]  /*3400*/  HADD2.F32 R16, -RZ, R25.H0_H0 ;  /* 0x20000019ff107230 */ /* 0x000fca0000004100 */
[----:B------:R-:W-:Y:S01]  /*3410*/  FMUL R17, R16, R7 ;  /* 0x0000000710117220 */ /* 0x000fe20000400000 */
[----:B-1----:R-:W-:-:S03]  /*3420*/  @!P0 IADD3 R16, P5, R27, R36, RZ ;  /* 0x000000241b108210 */ /* 0x002fc60007fbe0ff */
[----:B------:R-:W-:Y:S01]  /*3430*/  FFMA R25, R24, R5, R17 ;  /* 0x0000000518197223 */ /* 0x000fe20000000011 */
[----:B------:R-:W-:Y:S01]  /*3440*/  IADD3 R24, P3, R20, UR12, RZ ;  /* 0x0000000c14187c10 */ /* 0x000fe2000ff7e0ff */
[----:B------:R-:W-:Y:S01]  /*3450*/  @!P0 IMAD.X R17, R28, 0x1, R37, P5 ;  /* 0x000000011c118824 */ /* 0x000fe200028e0625 */
[----:B------:R-:W-:Y:S02]  /*3460*/  PRMT R20, RZ, 0x7610, R20 ;  /* 0x00007610ff147816 */ /* 0x000fe40000000014 */
[----:B------:R-:W-:Y:S02]  /*3470*/  F2FP.SATFINITE.E4M3.F32.PACK_AB_MERGE_C R27, RZ, R25, RZ ;  /* 0x00000019ff1b723e */ /* 0x000fe400048070ff */
[----:B------:R-:W-:-:S03]  /*3480*/  IADD3.X R25, R21, UR13, R33, P3, !PT ;  /* 0x0000000d15197c10 */ /* 0x000fc60009ffe421 */
[----:B------:R1:W-:Y:S04]  /*3490*/  @!P0 STG.E.U8 desc[UR20][R16.64+0x1], R27 ;  /* 0x0000011b10008986 */ /* 0x0003e8000c101114 */
[----:B------:R-:W2:Y:S01]  /*34a0*/  @!P2 LDG.E.U8 R20, desc[UR20][R24.64] ;  /* 0x000000141814a981 */ /* 0x000ea2000c1e1100 */
[----:B------:R-:W-:Y:S01]  /*34b0*/  @!P2 IADD3 R21, P3, R14, UR10, RZ ;  /* 0x0000000a0e15ac10 */ /* 0x000fe2000ff7e0ff */
[----:B------:R-:W-:Y:S01]  /*34c0*/  BSSY B1, `(.L_x_37) ;  /* 0x0000011000017945 */ /* 0x000fe20003800000 */
[----:B------:R-:W-:Y:S02]  /*34d0*/  ISETP.LT.OR P1, PT, R23, 0x2, !P1 ;  /* 0x000000021700780c */ /* 0x000fe40004f21670 */
[----:B------:R-:W-:Y:S02]  /*34e0*/  @!P2 LEA R21, P0, R12, R21, 0x8 ;  /* 0x000000150c15a211 */ /* 0x000fe400078040ff */
[----:B------:R-:W-:-:S04]  /*34f0*/  @!P2 IADD3.X R29, R26, UR9, RZ, P3, !PT ;  /* 0x000000091a1dac10 */ /* 0x000fc80009ffe4ff */
[----:B-1----:R-:W-:Y:S02]  /*3500*/  @!P2 LEA.HI.X R16, R12, R29, R13, 0x8, P0 ;  /* 0x0000001d0c10a211 */ /* 0x002fe400000f440d */
[----:B--2---:R-:W-:-:S04]  /*3510*/  LOP3.LUT R20, R20, 0xff, RZ, 0xc0, !PT ;  /* 0x000000ff14147812 */ /* 0x004fc800078ec0ff */
[----:B------:R-:W-:-:S05]  /*3520*/  F2FP.F16.E4M3.UNPACK_B R20, R20 ;  /* 0x00000014ff14723e */ /* 0x000fca00020006ff */
[----:B------:R-:W-:-:S05]  /*3530*/  HADD2.F32 R20, -RZ, R20.H0_H0 ;  /* 0x20000014ff147230 */ /* 0x000fca0000004100 */
[----:B------:R-:W-:Y:S01]  /*3540*/  FMUL R28, R20, R7 ;  /* 0x00000007141c7220 */ /* 0x000fe20000400000 */
[----:B0-----:R-:W-:-:S03]  /*3550*/  @!P2 IADD3 R20, P3, R21, R30, RZ ;  /* 0x0000001e1514a210 */ /* 0x001fc60007f7e0ff */
[----:B------:R-:W-:Y:S02]  /*3560*/  FFMA R28, R19, R5, R28 ;  /* 0x00000005131c7223 */ /* 0x000fe4000000001c */
[----:B------:R-:W-:Y:S01]  /*3570*/  @!P2 IMAD.X R21, R16, 0x1, R31, P3 ;  /* 0x000000011015a824 */ /* 0x000fe200018e061f */
[----:B------:R-:W-:Y:S02]  /*3580*/  PRMT R16, RZ, 0x7610, R16 ;  /* 0x00007610ff107816 */ /* 0x000fe40000000010 */
[----:B------:R-:W-:-:S05]  /*3590*/  F2FP.SATFINITE.E4M3.F32.PACK_AB_MERGE_C R17, RZ, R28, RZ ;  /* 0x0000001cff11723e */ /* 0x000fca00048070ff */
[----:B------:R0:W-:Y:S01]  /*35a0*/  @!P2 STG.E.U8 desc[UR20][R20.64], R17 ;  /* 0x000000111400a986 */ /* 0x0001e2000c101114 */
[----:B------:R-:W-:Y:S05]  /*35b0*/  @P1 BRA `(.L_x_38) ;  /* 0x0000000000041947 */ /* 0x000fea0003800000 */
[----:B------:R1:W5:Y:S02]  /*35c0*/  LDG.E.U8 R16, desc[UR20][R24.64+0x1] ;  /* 0x0000011418107981 */ /* 0x000364000c1e1100 */
.L_x_38:
[----:B------:R-:W-:Y:S05]  /*35d0*/  BSYNC B1 ;  /* 0x0000000000017941 */ /* 0x000fea0003800000 */
.L_x_37:
[----:B------:R-:W-:Y:S05]  /*35e0*/  @P1 BRA `(.L_x_39) ;  /* 0x0000000800341947 */ /* 0x000fea0003800000 */
[----:B-----5:R-:W-:Y:S01]  /*35f0*/  LOP3.LUT R16, R16, 0xff, RZ, 0xc0, !PT ;  /* 0x000000ff10107812 */ /* 0x020fe200078ec0ff */
[----:B------:R-:W-:Y:S01]  /*3600*/  ULDC.64 UR6, c[0x0][0x5c0] ;  /* 0x0001700000067ab9 */ /* 0x000fe20000000a00 */
[----:B------:R-:W-:Y:S02]  /*3610*/  IADD3 R15, P0, R14, UR10, RZ ;  /* 0x0000000a0e0f7c10 */ /* 0x000fe4000ff1e0ff */
[----:B------:R-:W-:Y:S02]  /*3620*/  F2FP.F16.E4M3.UNPACK_B R16, R16 ;  /* 0x00000010ff10723e */ /* 0x000fe400020006ff */
[----:B------:R-:W-:Y:S02]  /*3630*/  IADD3.X R26, R26, UR9, RZ, P0, !PT ;  /* 0x000000091a1a7c10 */ /* 0x000fe400087fe4ff */
[----:B------:R-:W-:Y:S01]  /*3640*/  LEA R14, P0, R12, R15, 0x8 ;  /* 0x0000000f0c0e7211 */ /* 0x000fe200078040ff */
[----:B------:R-:W-:-:S03]  /*3650*/  HADD2.F32 R16, -RZ, R16.H0_H0 ;  /* 0x20000010ff107230 */ /* 0x000fc60000004100 */
[----:B------:R-:W-:Y:S02]  /*3660*/  LEA.HI.X R26, R12, R26, R13, 0x8, P0 ;  /* 0x0000001a0c1a7211 */ /* 0x000fe400000f440d */
[----:B------:R-:W-:Y:S01]  /*3670*/  FMUL R15, R16, R7 ;  /* 0x00000007100f7220 */ /* 0x000fe20000400000 */
[----:B------:R-:W-:-:S03]  /*3680*/  IADD3 R12, P0, R14, UR6, RZ ;  /* 0x000000060e0c7c10 */ /* 0x000fc6000ff1e0ff */
[----:B------:R-:W-:Y:S01]  /*3690*/  FFMA R15, R18, R5, R15 ;  /* 0x00000005120f7223 */ /* 0x000fe2000000000f */
[----:B------:R-:W-:-:S04]  /*36a0*/  IADD3.X R13, R26, UR7, RZ, P0, !PT ;  /* 0x000000071a0d7c10 */ /* 0x000fc800087fe4ff */
[----:B------:R-:W-:-:S05]  /*36b0*/  F2FP.SATFINITE.E4M3.F32.PACK_AB_MERGE_C R15, RZ, R15, RZ ;  /* 0x0000000fff0f723e */ /* 0x000fca00048070ff */
[----:B------:R2:W-:Y:S01]  /*36c0*/  STG.E.U8 desc[UR20][R12.64+0x1], R15 ;  /* 0x0000010f0c007986 */ /* 0x0005e2000c101114 */
[----:B------:R-:W-:Y:S05]  /*36d0*/  BRA `(.L_x_39) ;  /* 0x0000000400f87947 */ /* 0x000fea0003800000 */
.L_x_36:
[----:B------:R-:W-:Y:S01]  /*36e0*/  ISETP.GE.AND P0, PT, R27, 0x1, PT ;  /* 0x000000011b00780c */ /* 0x000fe20003f06270 */
[-C--:B--2---:R-:W-:Y:S01]  /*36f0*/  FMUL R49, R49, R5.reuse ;  /* 0x0000000531317220 */ /* 0x084fe20000400000 */
[----:B------:R-:W-:Y:S01]  /*3700*/  ISETP.GE.AND P2, PT, R27, 0x9, PT ;  /* 0x000000091b00780c */ /* 0x000fe20003f46270 */
[-C--:B------:R-:W-:Y:S01]  /*3710*/  FMUL R48, R48, R5.reuse ;  /* 0x0000000530307220 */ /* 0x080fe20000400000 */
[----:B------:R-:W-:Y:S01]  /*3720*/  ISETP.LT.OR P3, PT, R23, 0x1, !P0 ;  /* 0x000000011700780c */ /* 0x000fe20004761670 */
[-C--:B------:R-:W-:Y:S01]  /*3730*/  FMUL R47, R47, R5.reuse ;  /* 0x000000052f2f7220 */ /* 0x080fe20000400000 */
[C---:B------:R-:W-:Y:S01]  /*3740*/  ISETP.LT.OR P0, PT, R23.reuse, 0x2, !P0 ;  /* 0x000000021700780c */ /* 0x040fe20004701670 */
[-C--:B------:R-:W-:Y:S01]  /*3750*/  FMUL R46, R46, R5.reuse ;  /* 0x000000052e2e7220 */ /* 0x080fe20000400000 */
[----:B------:R-:W-:Y:S01]  /*3760*/  ISETP.LT.OR P5, PT, R23, 0x1, !P2 ;  /* 0x000000011700780c */ /* 0x000fe200057a1670 */
[----:B------:R-:W-:Y:S01]  /*3770*/  IMAD.SHL.U32 R37, R13, 0x80, RZ ;  /* 0x000000800d257824 */ /* 0x000fe200078e00ff */
[----:B------:R-:W-:Y:S01]  /*3780*/  ISETP.LT.OR P2, PT, R23, 0x2, !P2 ;  /* 0x000000021700780c */ /* 0x000fe20005741670 */
[----:B------:R-:W-:Y:S01]  /*3790*/  FMUL R45, R45, R5 ;  /* 0x000000052d2d7220 */ /* 0x000fe20000400000 */
[----:B------:R-:W-:Y:S01]  /*37a0*/  F2FP.SATFINITE.E4M3.F32.PACK_AB_MERGE_C R49, RZ, R49, RZ ;  /* 0x00000031ff31723e */ /* 0x000fe200048070ff */
[-C--:B------:R-:W-:Y:S01]  /*37b0*/  FMUL R44, R44, R5.reuse ;  /* 0x000000052c2c7220 */ /* 0x080fe20000400000 */
[----:B------:R-:W-:Y:S01]  /*37c0*/  F2FP.SATFINITE.E4M3.F32.PACK_AB_MERGE_C R33, RZ, R48, RZ ;  /* 0x00000030ff21723e */ /* 0x000fe200048070ff */
[----:B------:R-:W-:Y:S01]  /*37d0*/  FMUL R29, R29, R5 ;  /* 0x000000051d1d7220 */ /* 0x000fe20000400000 */
[----:B------:R-:W-:Y:S01]  /*37e0*/  F2FP.SATFINITE.E4M3.F32.PACK_AB_MERGE_C R47, RZ, R47, RZ ;  /* 0x0000002fff2f723e */ /* 0x000fe200048070ff */
[----:B------:R-:W0:Y:S01]  /*37f0*/  @!P3 LDC.64 R16, c[0x0][0x5c0] ;  /* 0x00017000ff10bb82 */ /* 0x000e220000000a00 */
[----:B------:R-:W-:Y:S01]  /*3800*/  F2FP.SATFINITE.E4M3.F32.PACK_AB_MERGE_C R45, RZ, R45, RZ ;  /* 0x0000002dff2d723e */ /* 0x000fe200048070ff */
[----:B------:R-:W-:Y:S01]  /*3810*/  BSSY B1, `(.L_x_40) ;  /* 0x0000034000017945 */ /* 0x000fe20003800000 */
[----:B------:R-:W-:-:S05]  /*3820*/  F2FP.SATFINITE.E4M3.F32.PACK_AB_MERGE_C R29, RZ, R29, RZ ;  /* 0x0000001dff1d723e */ /* 0x000fca00048070ff */
[----:B------:R-:W1:Y:S08]  /*3830*/  @!P0 LDC.64 R20, c[0x0][0x5c0] ;  /* 0x00017000ff148b82 */ /* 0x000e700000000a00 */
[----:B------:R-:W2:Y:S01]  /*3840*/  @!P5 LDC.64 R30, c[0x0][0x5c0] ;  /* 0x00017000ff1edb82 */ /* 0x000ea20000000a00 */
[----:B0-----:R-:W-:-:S07]  /*3850*/  @!P3 IADD3 R16, P1, R14, R16, RZ ;  /* 0x000000100e10b210 */ /* 0x001fce0007f3e0ff */
[----:B------:R-:W0:Y:S01]  /*3860*/  @!P2 LDC.64 R34, c[0x0][0x5c0] ;  /* 0x00017000ff22ab82 */ /* 0x000e220000000a00 */
[----:B------:R-:W-:Y:S01]  /*3870*/  @!P3 IMAD.X R17, R26, 0x1, R17, P1 ;  /* 0x000000011a11b824 */ /* 0x000fe200008e0611 */
[----:B------:R-:W-:-:S04]  /*3880*/  ISETP.GE.AND P1, PT, R27, 0x81, PT ;  /* 0x000000811b00780c */ /* 0x000fc80003f26270 */
[C---:B------:R-:W-:Y:S01]  /*3890*/  ISETP.LT.OR P6, PT, R23.reuse, 0x1, !P1 ;  /* 0x000000011700780c */ /* 0x040fe20004fc1670 */
[----:B------:R0:W-:Y:S01]  /*38a0*/  @!P3 STG.E.U8 desc[UR20][R16.64], R49 ;  /* 0x000000311000b986 */ /* 0x0001e2000c101114 */
[----:B------:R-:W-:Y:S02]  /*38b0*/  ISETP.LT.OR P1, PT, R23, 0x2, !P1 ;  /* 0x000000021700780c */ /* 0x000fe40004f21670 */
[----:B-1----:R-:W-:-:S05]  /*38c0*/  @!P0 IADD3 R20, P3, R14, R20, RZ ;  /* 0x000000140e148210 */ /* 0x002fca0007f7e0ff */
[----:B------:R-:W-:-:S04]  /*38d0*/  @!P0 IMAD.X R21, R26, 0x1, R21, P3 ;  /* 0x000000011a158824 */ /* 0x000fc800018e0615 */
[----:B------:R-:W1:Y:S01]  /*38e0*/  @!P6 LDC.64 R38, c[0x0][0x5c0] ;  /* 0x00017000ff26eb82 */ /* 0x000e620000000a00 */
[----:B------:R3:W-:Y:S01]  /*38f0*/  @!P0 STG.E.U8 desc[UR20][R20.64+0x1], R33 ;  /* 0x0000012114008986 */ /* 0x0007e2000c101114 */
[----:B--2---:R-:W-:-:S04]  /*3900*/  @!P5 IADD3 R30, P0, P3, R14, UR10, R30 ;  /* 0x0000000a0e1edc10 */ /* 0x004fc8000fb1e01e */
[----:B------:R-:W-:Y:S02]  /*3910*/  @!P5 IADD3.X R31, R26, UR9, R31, P0, P3 ;  /* 0x000000091a1fdc10 */ /* 0x000fe400087e641f */
[----:B------:R-:W2:Y:S01]  /*3920*/  @!P1 LDC.64 R40, c[0x0][0x5c0] ;  /* 0x00017000ff289b82 */ /* 0x000ea20000000a00 */
[----:B0-----:R-:W-:Y:S02]  /*3930*/  @!P2 IADD3 R16, P0, P3, R14, UR10, R34 ;  /* 0x0000000a0e10ac10 */ /* 0x001fe4000fb1e022 */
[----:B------:R0:W-:Y:S02]  /*3940*/  @!P5 STG.E.U8 desc[UR20][R30.64], R47 ;  /* 0x0000002f1e00d986 */ /* 0x0001e4000c101114 */
[----:B------:R-:W-:Y:S01]  /*3950*/  @!P2 IADD3.X R17, R26, UR9, R35, P0, P3 ;  /* 0x000000091a11ac10 */ /* 0x000fe200087e6423 */
[----:B---3--:R-:W-:Y:S01]  /*3960*/  IMAD.WIDE.U32 R20, R12, 0x80, RZ ;  /* 0x000000800c147825 */ /* 0x008fe200078e00ff */
[----:B------:R-:W-:Y:S02]  /*3970*/  F2FP.SATFINITE.E4M3.F32.PACK_AB_MERGE_C R35, RZ, R46, RZ ;  /* 0x0000002eff23723e */ /* 0x000fe400048070ff */
[----:B------:R-:W-:Y:S01]  /*3980*/  ISETP.GE.AND P0, PT, R27, 0x101, PT ;  /* 0x000001011b00780c */ /* 0x000fe20003f06270 */
[----:B------:R-:W-:-:S02]  /*3990*/  IMAD.IADD R37, R21, 0x1, R37 ;  /* 0x0000000115257824 */ /* 0x000fc400078e0225 */
[----:B------:R3:W-:Y:S01]  /*39a0*/  @!P2 STG.E.U8 desc[UR20][R16.64+0x1], R35 ;  /* 0x000001231000a986 */ /* 0x0007e2000c101114 */
[C---:B------:R-:W-:Y:S02]  /*39b0*/  ISETP.LT.OR P3, PT, R23.reuse, 0x1, !P0 ;  /* 0x000000011700780c */ /* 0x040fe40004761670 */
[----:B------:R-:W-:Y:S01]  /*39c0*/  ISETP.LT.OR P0, PT, R23, 0x2, !P0 ;  /* 0x000000021700780c */ /* 0x000fe20004701670 */
[----:B0-----:R-:W-:Y:S01]  /*39d0*/  IMAD.WIDE.U32 R30, R12, 0x100, RZ ;  /* 0x000001000c1e7825 */ /* 0x001fe200078e00ff */
[----:B-1----:R-:W-:-:S04]  /*39e0*/  @!P6 IADD3 R20, P2, P5, R14, R38, R20 ;  /* 0x000000260e14e210 */ /* 0x002fc80007d5e014 */
[----:B------:R-:W-:Y:S02]  /*39f0*/  @!P6 IADD3.X R21, R26, R39, R37, P2, P5 ;  /* 0x000000271a15e210 */ /* 0x000fe400017ea425 */
[C---:B------:R-:W-:Y:S01]  /*3a00*/  @!P1 LEA R33, P2, R12.reuse, R14, 0x7 ;  /* 0x0000000e0c219211 */ /* 0x040fe200078438ff */
[----:B---3--:R-:W-:Y:S01]  /*3a10*/  IMAD.SHL.U32 R35, R13, 0x100, RZ ;  /* 0x000001000d237824 */ /* 0x008fe200078e00ff */
[----:B------:R-:W-:Y:S01]  /*3a20*/  F2FP.SATFINITE.E4M3.F32.PACK_AB_MERGE_C R17, RZ, R44, RZ ;  /* 0x0000002cff11723e */ /* 0x000fe200048070ff */
[----:B------:R0:W-:Y:S01]  /*3a30*/  @!P6 STG.E.U8 desc[UR20][R20.64], R45 ;  /* 0x0000002d1400e986 */ /* 0x0001e2000c101114 */
[----:B--2---:R-:W-:Y:S01]  /*3a40*/  @!P1 IADD3 R32, P5, R33, R40, RZ ;  /* 0x0000002821209210 */ /* 0x004fe20007fbe0ff */
[----:B------:R-:W1:Y:S01]  /*3a50*/  @!P3 LDC.64 R36, c[0x0][0x5c0] ;  /* 0x00017000ff24bb82 */ /* 0x000e620000000a00 */
[----:B------:R-:W-:Y:S02]  /*3a60*/  @!P1 LEA.HI.X R16, R12, R26, R13, 0x7, P2 ;  /* 0x0000001a0c109211 */ /* 0x000fe400010f3c0d */
[----:B------:R-:W-:-:S03]  /*3a70*/  ISETP.GE.AND P2, PT, R27, 0x89, PT ;  /* 0x000000891b00780c */ /* 0x000fc60003f46270 */
[----:B------:R-:W-:Y:S01]  /*3a80*/  @!P1 IMAD.X R33, R16, 0x1, R41, P5 ;  /* 0x0000000110219824 */ /* 0x000fe200028e0629 */
[----:B------:R-:W-:Y:S01]  /*3a90*/  ISETP.LT.OR P5, PT, R23, 0x1, !P2 ;  /* 0x000000011700780c */ /* 0x000fe200057a1670 */
[----:B------:R-:W2:Y:S03]  /*3aa0*/  @!P0 LDC.64 R38, c[0x0][0x5c0] ;  /* 0x00017000ff268b82 */ /* 0x000ea60000000a00 */
[----:B------:R0:W-:Y:S09]  /*3ab0*/  @!P1 STG.E.U8 desc[UR20][R32.64+0x1], R17 ;  /* 0x0000011120009986 */ /* 0x0001f2000c101114 */
[----:B------:R-:W-:Y:S05]  /*3ac0*/  @P5 BRA `(.L_x_41) ;  /* 0x0000000000205947 */ /* 0x000fea0003800000 */
[----:B0-----:R-:W-:Y:S01]  /*3ad0*/  IADD3 R17, P1, R14, UR10, RZ ;  /* 0x0000000a0e117c10 */ /* 0x001fe2000ff3e0ff */
[----:B------:R-:W-:-:S03]  /*3ae0*/  ULDC.64 UR6, c[0x0][0x5c0] ;  /* 0x0001700000067ab9 */ /* 0x000fc60000000a00 */
[----:B------:R-:W-:Y:S02]  /*3af0*/  LEA R16, P5, R12, R17, 0x7 ;  /* 0x000000110c107211 */ /* 0x000fe400078a38ff */
[----:B------:R-:W-:Y:S02]  /*3b00*/  IADD3.X R17, R26, UR9, RZ, P1, !PT ;  /* 0x000000091a117c10 */ /* 0x000fe40008ffe4ff */
[----:B------:R-:W-:Y:S02]  /*3b10*/  IADD3 R16, P1, R16, UR6, RZ ;  /* 0x0000000610107c10 */ /* 0x000fe4000ff3e0ff */
[----:B------:R-:W-:-:S04]  /*3b20*/  LEA.HI.X R17, R12, R17, R13, 0x7, P5 ;  /* 0x000000110c117211 */ /* 0x000fc800028f3c0d */
[----:B------:R-:W-:-:S05]  /*3b30*/  IADD3.X R17, R17, UR7, RZ, P1, !PT ;  /* 0x0000000711117c10 */ /* 0x000fca0008ffe4ff */
[----:B------:R3:W-:Y:S02]  /*3b40*/  STG.E.U8 desc[UR20][R16.64], R29 ;  /* 0x0000001d10007986 */ /* 0x0007e4000c101114 */
.L_x_41:
[----:B------:R-:W-:Y:S05]  /*3b50*/  BSYNC B1 ;  /* 0x0000000000017941 */ /* 0x000fea0003800000 */
.L_x_40:
[----:B------:R-:W-:Y:S01]  /*3b60*/  ISETP.LT.OR P2, PT, R23, 0x2, !P2 ;  /* 0x000000021700780c */ /* 0x000fe20005741670 */
[----:B------:R-:W-:Y:S01]  /*3b70*/  IMAD.IADD R35, R31, 0x1, R35 ;  /* 0x000000011f237824 */ /* 0x000fe200078e0223 */
[----:B-1----:R-:W-:Y:S01]  /*3b80*/  @!P3 IADD3 R30, P1, P5, R14, R36, R30 ;  /* 0x000000240e1eb210 */ /* 0x002fe20007d3e01e */
[-C--:B------:R-:W-:Y:S01]  /*3b90*/  FMUL R25, R25, R5.reuse ;  /* 0x0000000519197220 */ /* 0x080fe20000400000 */
[----:B0-----:R-:W-:Y:S01]  /*3ba0*/  @!P0 LEA R21, P6, R12, R14, 0x8 ;  /* 0x0000000e0c158211 */ /* 0x001fe200078c40ff */
[----:B------:R-:W-:Y:S01]  /*3bb0*/  FMUL R24, R24, R5 ;  /* 0x0000000518187220 */ /* 0x000fe20000400000 */
[----:B------:R-:W-:Y:S01]  /*3bc0*/  @!P3 IADD3.X R31, R26, R37, R35, P1, P5 ;  /* 0x000000251a1fb210 */ /* 0x000fe20000fea423 */
[----:B------:R-:W-:Y:S01]  /*3bd0*/  FMUL R28, R28, R5 ;  /* 0x000000051c1c7220 */ /* 0x000fe20000400000 */
[----:B--2---:R-:W-:Y:S01]  /*3be0*/  @!P0 IADD3 R20, P5, R21, R38, RZ ;  /* 0x0000002615148210 */ /* 0x004fe20007fbe0ff */
[----:B------:R-:W-:Y:S01]  /*3bf0*/  BSSY B1, `(.L_x_42) ;  /* 0x0000010000017945 */ /* 0x000fe20003800000 */
[----:B---3--:R-:W-:-:S02]  /*3c00*/  @!P0 LEA.HI.X R16, R12, R26, R13, 0x8, P6 ;  /* 0x0000001a0c108211 */ /* 0x008fc400030f440d */
[----:B------:R-:W-:Y:S02]  /*3c10*/  ISETP.GE.AND P1, PT, R27, 0x109, PT ;  /* 0x000001091b00780c */ /* 0x000fe40003f26270 */
[----:B------:R-:W-:Y:S01]  /*3c20*/  F2FP.SATFINITE.E4M3.F32.PACK_AB_MERGE_C R27, RZ, R25, RZ ;  /* 0x00000019ff1b723e */ /* 0x000fe200048070ff */
[----:B------:R-:W-:Y:S01]  /*3c30*/  @!P0 IMAD.X R21, R16, 0x1, R39, P5 ;  /* 0x0000000110158824 */ /* 0x000fe200028e0627 */
[----:B------:R-:W-:Y:S02]  /*3c40*/  F2FP.SATFINITE.E4M3.F32.PACK_AB_MERGE_C R29, RZ, R24, RZ ;  /* 0x00000018ff1d723e */ /* 0x000fe400048070ff */
[----:B------:R-:W-:Y:S01]  /*3c50*/  F2FP.SATFINITE.E4M3.F32.PACK_AB_MERGE_C R25, RZ, R28, RZ ;  /* 0x0000001cff19723e */ /* 0x000fe200048070ff */
[----:B------:R-:W-:Y:S06]  /*3c60*/  @P2 BRA `(.L_x_43) ;  /* 0x0000000000202947 */ /* 0x000fec0003800000 */
[----:B------:R-:W-:Y:S01]  /*3c70*/  IADD3 R17, P2, R14, UR10, RZ ;  /* 0x0000000a0e117c10 */ /* 0x000fe2000ff5e0ff */
[----:B------:R-:W-:-:S03]  /*3c80*/  ULDC.64 UR6, c[0x0][0x5c0] ;  /* 0x0001700000067ab9 */ /* 0x000fc60000000a00 */
[----:B------:R-:W-:Y:S02]  /*3c90*/  LEA R16, P5, R12, R17, 0x7 ;  /* 0x000000110c107211 */ /* 0x000fe400078a38ff */
[----:B------:R-:W-:Y:S02]  /*3ca0*/  IADD3.X R17, R26, UR9, RZ, P2, !PT ;  /* 0x000000091a117c10 */ /* 0x000fe400097fe4ff */
[----:B------:R-:W-:Y:S02]  /*3cb0*/  IADD3 R16, P2, R16, UR6, RZ ;  /* 0x0000000610107c10 */ /* 0x000fe4000ff5e0ff */
[----:B------:R-:W-:-:S04]  /*3cc0*/  LEA.HI.X R17, R12, R17, R13, 0x7, P5 ;  /* 0x000000110c117211 */ /* 0x000fc800028f3c0d */
[----:B------:R-:W-:-:S05]  /*3cd0*/  IADD3.X R17, R17, UR7, RZ, P2, !PT ;  /* 0x0000000711117c10 */ /* 0x000fca00097fe4ff */
[----:B------:R0:W-:Y:S02]  /*3ce0*/  STG.E.U8 desc[UR20][R16.64+0x1], R25 ;  /* 0x0000011910007986 */ /* 0x0001e4000c101114 */
.L_x_43:
[----:B------:R-:W-:Y:S05]  /*3cf0*/  BSYNC B1 ;  /* 0x0000000000017941 */ /* 0x000fea0003800000 */
.L_x_42:
[----:B------:R1:W-:Y:S01]  /*3d00*/  @!P3 STG.E.U8 desc[UR20][R30.64], R27 ;  /* 0x0000001b1e00b986 */ /* 0x0003e2000c101114 */
[-C--:B------:R-:W-:Y:S01]  /*3d10*/  FMUL R19, R19, R5.reuse ;  /* 0x0000000513137220 */ /* 0x080fe20000400000 */
[----:B------:R-:W-:Y:S01]  /*3d20*/  BSSY B1, `(.L_x_44) ;  /* 0x000000f000017945 */ /* 0x000fe20003800000 */
[----:B------:R-:W-:Y:S01]  /*3d30*/  FMUL R18, R18, R5 ;  /* 0x0000000512127220 */ /* 0x000fe20000400000 */
[----:B------:R1:W-:Y:S01]  /*3d40*/  @!P0 STG.E.U8 desc[UR20][R20.64+0x1], R29 ;  /* 0x0000011d14008986 */ /* 0x0003e2000c101114 */
[C---:B------:R-:W-:Y:S02]  /*3d50*/  ISETP.LT.OR P0, PT, R23.reuse, 0x1, !P1 ;  /* 0x000000011700780c */ /* 0x040fe40004f01670 */
[----:B------:R-:W-:Y:S02]  /*3d60*/  ISETP.LT.OR P1, PT, R23, 0x2, !P1 ;  /* 0x000000021700780c */ /* 0x000fe40004f21670 */
[----:B------:R-:W-:-:S09]  /*3d70*/  F2FP.SATFINITE.E4M3.F32.PACK_AB_MERGE_C R19, RZ, R19, RZ ;  /* 0x00000013ff13723e */ /* 0x000fd200048070ff */
[----:B-1----:R-:W-:Y:S05]  /*3d80*/  @P0 BRA `(.L_x_45) ;  /* 0x0000000000200947 */ /* 0x002fea0003800000 */
        /* <DEDUP_REMOVED lines=8> */
.L_x_45:
[----:B------:R-:W-:Y:S05]  /*3e10*/  BSYNC B1 ;  /* 0x0000000000017941 */ /* 0x000fea0003800000 */
.L_x_44:
[----:B01----:R-:W-:Y:S01]  /*3e20*/  F2FP.SATFINITE.E4M3.F32.PACK_AB_MERGE_C R17, RZ, R18, RZ ;  /* 0x00000012ff11723e */ /* 0x003fe200048070ff */
[----:B------:R-:W-:Y:S06]  /*3e30*/  @P1 BRA `(.L_x_39) ;  /* 0x0000000000201947 */ /* 0x000fec0003800000 */
[----:B------:R-:W-:Y:S01]  /*3e40*/  IADD3 R15, P0, R14, UR10, RZ ;  /* 0x0000000a0e0f7c10 */ /* 0x000fe2000ff1e0ff */
[----:B------:R-:W-:-:S03]  /*3e50*/  ULDC.64 UR6, c[0x0][0x5c0] ;  /* 0x0001700000067ab9 */ /* 0x000fc60000000a00 */
[----:B------:R-:W-:Y:S02]  /*3e60*/  IADD3.X R26, R26, UR9, RZ, P0, !PT ;  /* 0x000000091a1a7c10 */ /* 0x000fe400087fe4ff */
[----:B------:R-:W-:-:S04]  /*3e70*/  LEA R15, P0, R12, R15, 0x8 ;  /* 0x0000000f0c0f7211 */ /* 0x000fc800078040ff */
[----:B------:R-:W-:Y:S02]  /*3e80*/  LEA.HI.X R26, R12, R26, R13, 0x8, P0 ;  /* 0x0000001a0c1a7211 */ /* 0x000fe400000f440d */
[----:B------:R-:W-:-:S04]  /*3e90*/  IADD3 R12, P0, R15, UR6, RZ ;  /* 0x000000060f0c7c10 */ /* 0x000fc8000ff1e0ff */
[----:B------:R-:W-:-:S05]  /*3ea0*/  IADD3.X R13, R26, UR7, RZ, P0, !PT ;  /* 0x000000071a0d7c10 */ /* 0x000fca00087fe4ff */
[----:B------:R0:W-:Y:S04]  /*3eb0*/  STG.E.U8 desc[UR20][R12.64+0x1], R17 ;  /* 0x000001110c007986 */ /* 0x0001e8000c101114 */
.L_x_39:
[----:B------:R-:W-:Y:S05]  /*3ec0*/  BSYNC B0 ;  /* 0x0000000000007941 */ /* 0x000fea0003800000 */
.L_x_35:
[----:B------:R-:W-:Y:S01]  /*3ed0*/  ULDC UR6, c[0x0][0xc] ;  /* 0x0000030000067ab9 */ /* 0x000fe20000000800 */
[----:B------:R-:W-:Y:S01]  /*3ee0*/  ULDC UR7, c[0x0][0x10] ;  /* 0x0000040000077ab9 */ /* 0x000fe20000000800 */
[----:B0-2---:R-:W0:Y:S01]  /*3ef0*/  LDC R13, c[0x0][0x14] ;  /* 0x00000500ff0d7b82 */ /* 0x005e220000000800 */
[----:B------:R-:W-:Y:S01]  /*3f00*/  UIMAD.WIDE.U32 UR6, UR6, UR7, URZ ;  /* 0x00000007060672a5 */ /* 0x000fe2000f8e003f */
[----:B------:R-:W-:Y:S01]  /*3f10*/  PRMT R12, RZ, 0x7610, R12 ;  /* 0x00007610ff0c7816 */ /* 0x000fe2000000000c */
[----:B------:R-:W-:Y:S02]  /*3f20*/  IMAD.MOV.U32 R15, RZ, RZ, -0x1 ;  /* 0xffffffffff0f7424 */ /* 0x000fe400078e00ff */
[----:B------:R-:W-:Y:S02]  /*3f30*/  IMAD.MOV.U32 R31, RZ, RZ, -0x1 ;  /* 0xffffffffff1f7424 */ /* 0x000fe400078e00ff */
[----:B0-----:R-:W-:-:S04]  /*3f40*/  IMAD.WIDE.U32 R8, R13, UR6, R8 ;  /* 0x000000060d087c25 */ /* 0x001fc8000f8e0008 */
[----:B------:R-:W-:Y:S01]  /*3f50*/  IMAD R13, R13, UR7, RZ ;  /* 0x000000070d0d7c24 */ /* 0x000fe2000f8e02ff */
[----:B------:R-:W-:Y:S02]  /*3f60*/  ULDC.64 UR6, c[0x0][0x650] ;  /* 0x0001940000067ab9 */ /* 0x000fe40000000a00 */
[----:B------:R-:W-:Y:S01]  /*3f70*/  ISETP.GE.U32.AND P0, PT, R8, UR6, PT ;  /* 0x0000000608007c0c */ /* 0x000fe2000bf06070 */
[----:B------:R-:W-:-:S05]  /*3f80*/  IMAD.IADD R9, R9, 0x1, R13 ;  /* 0x0000000109097824 */ /* 0x000fca00078e020d */
[----:B------:R-:W-:-:S13]  /*3f90*/  ISETP.GE.U32.AND.EX P0, PT, R9, UR7, PT, P0 ;  /* 0x0000000709007c0c */ /* 0x000fda000bf06100 */
[----:B------:R-:W-:Y:S05]  /*3fa0*/  @P0 BRA `(.L_x_46) ;  /* 0x0000000400600947 */ /* 0x000fea0003800000 */
[----:B-1----:R-:W0:Y:S01]  /*3fb0*/  S2R R24, SR_CTAID.X ;  /* 0x0000000000187919 */ /* 0x002e220000002500 */
[----:B------:R-:W1:Y:S01]  /*3fc0*/  LDC.64 R18, c[0x0][0x628] ;  /* 0x00018a00ff127b82 */ /* 0x000e620000000a00 */
[----:B------:R-:W-:Y:S01]  /*3fd0*/  ULDC UR6, c[0x0][0x150] ;  /* 0x0000540000067ab9 */ /* 0x000fe20000000800 */
[----:B-----5:R-:W-:Y:S01]  /*3fe0*/  IMAD.MOV.U32 R16, RZ, RZ, R8 ;  /* 0x000000ffff107224 */ /* 0x020fe200078e0008 */
[----:B------:R-:W2:Y:S01]  /*3ff0*/  S2R R26, SR_CTAID.Y ;  /* 0x00000000001a7919 */ /* 0x000ea20000002600 */
[----:B------:R-:W-:-:S04]  /*4000*/  IMAD.MOV.U32 R17, RZ, RZ, R9 ;  /* 0x000000ffff117224 */ /* 0x000fc800078e0009 */
[----:B------:R-:W4:Y:S08]  /*4010*/  LDC R27, c[0x0][0x144] ;  /* 0x00005100ff1b7b82 */ /* 0x000f300000000800 */
[----:B------:R-:W2:Y:S08]  /*4020*/  LDC R20, c[0x0][0x630] ;  /* 0x00018c00ff147b82 */ /* 0x000eb00000000800 */
[----:B------:R-:W2:Y:S01]  /*4030*/  LDC.64 R22, c[0x0][0x620] ;  /* 0x00018800ff167b82 */ /* 0x000ea20000000a00 */
[----:B-1----:R-:W-:-:S04]  /*4040*/  ISETP.NE.U32.AND P0, PT, R18, RZ, PT ;  /* 0x000000ff1200720c */ /* 0x002fc80003f05070 */
[----:B------:R-:W-:Y:S02]  /*4050*/  ISETP.NE.AND.EX P0, PT, R19, RZ, PT, P0 ;  /* 0x000000ff1300720c */ /* 0x000fe40003f05300 */
[----:B0-----:R-:W-:-:S05]  /*4060*/  I2FP.F32.U32 R12, R24 ;  /* 0x00000018000c7245 */ /* 0x001fca0000201000 */
[----:B------:R-:W-:-:S04]  /*4070*/  FMUL R12, R12, UR6 ;  /* 0x000000060c0c7c20 */ /* 0x000fc80008400000 */
[----:B------:R0:W1:Y:S02]  /*4080*/  F2I.U32.TRUNC.NTZ R25, R12 ;  /* 0x0000000c00197305 */ /* 0x000064000020f000 */
[----:B----4-:R-:W-:Y:S05]  /*4090*/  @!P0 BRA `(.L_x_47) ;  /* 0x0000000000288947 */ /* 0x010fea0003800000 */
[----:B------:R-:W4:Y:S02]  /*40a0*/  LDC R13, c[0x0][0x634] ;  /* 0x00018d00ff0d7b82 */ /* 0x000f240000000800 */
[----:B----4-:R-:W-:-:S05]  /*40b0*/  IADD3 R17, P0, R8, R13, RZ ;  /* 0x0000000d08117210 */ /* 0x010fca0007f1e0ff */
[----:B------:R-:W-:-:S04]  /*40c0*/  IMAD.X R21, RZ, RZ, R9, P0 ;  /* 0x000000ffff157224 */ /* 0x000fc800000e0609 */
[----:B0-----:R-:W-:-:S04]  /*40d0*/  IMAD.WIDE.U32 R12, R21, R18, RZ ;  /* 0x00000012150c7225 */ /* 0x001fc800078e00ff */
[----:B------:R-:W-:-:S04]  /*40e0*/  IMAD.WIDE.U32 R14, P0, R17, R19, R12 ;  /* 0x00000013110e7225 */ /* 0x000fc8000780000c */
[----:B------:R-:W-:-:S04]  /*40f0*/  IMAD.WIDE.U32 R12, R17, R18, RZ ;  /* 0x00000012110c7225 */ /* 0x000fc800078e00ff */
[----:B------:R-:W-:Y:S01]  /*4100*/  IMAD.X R17, RZ, RZ, RZ, P0 ;  /* 0x000000ffff117224 */ /* 0x000fe200000e06ff */
[----:B------:R-:W-:Y:S01]  /*4110*/  IADD3 RZ, P0, R13, R14, RZ ;  /* 0x0000000e0dff7210 */ /* 0x000fe20007f1e0ff */
[----:B------:R-:W-:-:S04]  /*4120*/  IMAD.MOV.U32 R16, RZ, RZ, R15 ;  /* 0x000000ffff107224 */ /* 0x000fc800078e000f */
[----:B------:R-:W-:-:S08]  /*4130*/  IMAD.WIDE.U32.X R16, R21, R19, R16, P0 ;  /* 0x0000001315107225 */ /* 0x000fd000000e0410 */
.L_x_47:
[----:B------:R-:W4:Y:S01]  /*4140*/  LDC.64 R32, c[0x0][0x640] ;  /* 0x00019000ff207b82 */ /* 0x000f220000000a00 */
[-C--:B--2---:R-:W-:Y:S01]  /*4150*/  SHF.R.U64 R31, R16, R20.reuse, R17 ;  /* 0x00000014101f7219 */ /* 0x084fe20000001211 */
[----:B-1----:R-:W-:Y:S01]  /*4160*/  IMAD.MOV R25, RZ, RZ, -R25 ;  /* 0x000000ffff197224 */ /* 0x002fe200078e0a19 */
[----:B0-----:R-:W-:Y:S01]  /*4170*/  SHF.R.U32.HI R12, RZ, R20, R17 ;  /* 0x00000014ff0c7219 */ /* 0x001fe20000011611 */
[----:B------:R-:W-:Y:S01]  /*4180*/  ULDC UR6, c[0x0][0x154] ;  /* 0x0000550000067ab9 */ /* 0x000fe20000000800 */
[----:B------:R-:W-:Y:S01]  /*4190*/  IADD3 R15, P0, RZ, -R31, RZ ;  /* 0x8000001fff0f7210 */ /* 0x000fe20007f1e0ff */
[----:B------:R-:W-:Y:S02]  /*41a0*/  IMAD R27, R27, R25, R24 ;  /* 0x000000191b1b7224 */ /* 0x000fe400078e0218 */
[----:B------:R-:W0:Y:S01]  /*41b0*/  LDC R16, c[0x0][0x618] ;  /* 0x00018600ff107b82 */ /* 0x000e220000000800 */
[----:B------:R-:W-:Y:S02]  /*41c0*/  IMAD.MOV.U32 R17, RZ, RZ, 0x1 ;  /* 0x00000001ff117424 */ /* 0x000fe400078e00ff */
[----:B------:R-:W-:-:S04]  /*41d0*/  IMAD.X R13, RZ, RZ, ~R12, P0 ;  /* 0x000000ffff0d7224 */ /* 0x000fc800000e0e0c */
[-C--:B------:R-:W-:Y:S01]  /*41e0*/  IMAD R14, R13, R22.reuse, RZ ;  /* 0x000000160d0e7224 */ /* 0x080fe200078e02ff */
[----:B------:R-:W1:Y:S01]  /*41f0*/  LDC R28, c[0x0][0x608] ;  /* 0x00018200ff1c7b82 */ /* 0x000e620000000800 */
[----:B------:R-:W-:-:S04]  /*4200*/  IMAD.WIDE.U32 R12, R15, R22, R8 ;  /* 0x000000160f0c7225 */ /* 0x000fc800078e0008 */
[----:B------:R-:W-:Y:S01]  /*4210*/  IMAD R15, R15, R23, R14 ;  /* 0x000000170f0f7224 */ /* 0x000fe200078e020e */
[----:B------:R-:W-:Y:S02]  /*4220*/  I2FP.F32.U32 R14, R26 ;  /* 0x0000001a000e7245 */ /* 0x000fe40000201000 */
[----:B------:R-:W2:Y:S01]  /*4230*/  LDC R30, c[0x0][0x658] ;  /* 0x00019600ff1e7b82 */ /* 0x000ea20000000800 */
[----:B------:R-:W-:Y:S01]  /*4240*/  IMAD.IADD R13, R13, 0x1, R15 ;  /* 0x000000010d0d7824 */ /* 0x000fe200078e020f */
[----:B----4-:R-:W-:Y:S01]  /*4250*/  ISETP.NE.U32.AND P0, PT, R32, RZ, PT ;  /* 0x000000ff2000720c */ /* 0x010fe20003f05070 */
[----:B------:R-:W-:Y:S01]  /*4260*/  FMUL R14, R14, UR6 ;  /* 0x000000060e0e7c20 */ /* 0x000fe20008400000 */
[----:B------:R-:W-:Y:S02]  /*4270*/  IMAD.MOV.U32 R15, RZ, RZ, -0x1 ;  /* 0xffffffffff0f7424 */ /* 0x000fe400078e00ff */
[----:B------:R-:W-:Y:S01]  /*4280*/  ISETP.NE.AND.EX P0, PT, R33, RZ, PT, P0 ;  /* 0x000000ff2100720c */ /* 0x000fe20003f05300 */
[----:B------:R4:W2:Y:S01]  /*4290*/  F2I.U32.TRUNC.NTZ R21, R14 ;  /* 0x0000000e00157305 */ /* 0x0008a2000020f000 */
[----:B------:R-:W3:Y:S01]  /*42a0*/  LDC R23, c[0x0][0x148] ;  /* 0x00005200ff177b82 */ /* 0x000ee20000000800 */
[----:B0-----:R-:W-:-:S02]  /*42b0*/  SHF.R.U64 R20, R12, R16, R13 ;  /* 0x000000100c147219 */ /* 0x001fc4000000120d */
[----:B------:R-:W-:-:S05]  /*42c0*/  SHF.R.U32.HI R13, RZ, R16, R13 ;  /* 0x00000010ff0d7219 */ /* 0x000fca000001160d */
[----:B------:R-:W0:Y:S01]  /*42d0*/  LDC R25, c[0x0][0x600] ;  /* 0x00018000ff197b82 */ /* 0x000e220000000800 */
[-CC-:B-1----:R-:W-:Y:S02]  /*42e0*/  SHF.R.U64 R18, R20, R28.reuse, R13.reuse ;  /* 0x0000001c14127219 */ /* 0x182fe4000000120d */
[----:B------:R-:W-:-:S05]  /*42f0*/  SHF.R.U32.HI R13, RZ, R28, R13 ;  /* 0x0000001cff0d7219 */ /* 0x000fca000001160d */
[----:B------:R-:W1:Y:S01]  /*4300*/  LDC R22, c[0x0][0x648] ;  /* 0x00019200ff167b82 */ /* 0x000e620000000800 */
[-CC-:B--2---:R-:W-:Y:S02]  /*4310*/  SHF.R.U64 R24, R18, R30.reuse, R13.reuse ;  /* 0x0000001e12187219 */ /* 0x184fe4000000120d */
[-C--:B------:R-:W-:Y:S02]  /*4320*/  SHF.L.U32 R15, R15, R30.reuse, RZ ;  /* 0x0000001e0f0f7219 */ /* 0x080fe400000006ff */
[-C--:B------:R-:W-:Y:S01]  /*4330*/  SHF.R.U32.HI R13, RZ, R30.reuse, R13 ;  /* 0x0000001eff0d7219 */ /* 0x080fe2000001160d */
[----:B------:R-:W-:Y:S01]  /*4340*/  IMAD.MOV.U32 R12, RZ, RZ, R24 ;  /* 0x000000ffff0c7224 */ /* 0x000fe200078e0018 */
[----:B------:R-:W-:Y:S01]  /*4350*/  SHF.L.U32 R30, R17, R30, RZ ;  /* 0x0000001e111e7219 */ /* 0x000fe200000006ff */
[----:B------:R-:W2:Y:S01]  /*4360*/  LDC R34, c[0x0][0x638] ;  /* 0x00018e00ff227b82 */ /* 0x000ea20000000800 */
[----:B------:R-:W-:-:S07]  /*4370*/  LOP3.LUT R29, RZ, R15, RZ, 0x33, !PT ;  /* 0x0000000fff1d7212 */ /* 0x000fce00078e33ff */
[----:B------:R-:W0:Y:S01]  /*4380*/  LDC R35, c[0x0][0x610] ;  /* 0x00018400ff237b82 */ /* 0x000e220000000800 */
[----:B----4-:R-:W-:Y:S05]  /*4390*/  @!P0 BRA `(.L_x_48) ;  /* 0x0000000000288947 */ /* 0x010fea0003800000 */
        /* <DEDUP_REMOVED lines=10> */
.L_x_48:
[----:B-1----:R-:W-:Y:S01]  /*4440*/  SHF.R.U64 R12, R12, R22, R13 ;  /* 0x000000160c0c7219 */ /* 0x002fe2000000120d */
[----:B0-----:R-:W-:Y:S01]  /*4450*/  VIADD R17, R25, 0xffffffff ;  /* 0xffffffff19117836 */ /* 0x001fe20000000000 */
[----:B------:R-:W-:Y:S01]  /*4460*/  LOP3.LUT R15, R18, R29, RZ, 0xc0, !PT ;  /* 0x0000001d120f7212 */ /* 0x000fe200078ec0ff */
[----:B------:R-:W-:Y:S02]  /*4470*/  IMAD.MOV R21, RZ, RZ, -R21 ;  /* 0x000000ffff157224 */ /* 0x000fe400078e0a15 */
[----:B------:R-:W-:Y:S02]  /*4480*/  IMAD.MOV R13, RZ, RZ, -R12 ;  /* 0x000000ffff0d7224 */ /* 0x000fe400078e0a0c */
[----:B------:R-:W-:Y:S01]  /*4490*/  IMAD R22, R30, R12, R15 ;  /* 0x0000000c1e167224 */ /* 0x000fe200078e020f */
[----:B------:R-:W-:Y:S01]  /*44a0*/  LOP3.LUT R15, R20, R17, RZ, 0xc0, !PT ;  /* 0x00000011140f7212 */ /* 0x000fe200078ec0ff */
[----:B---3--:R-:W-:Y:S02]  /*44b0*/  @P4 IMAD R27, R23, R21, R26 ;  /* 0x00000015171b4224 */ /* 0x008fe400078e021a */
[----:B--2---:R-:W-:-:S02]  /*44c0*/  IMAD R12, R13, R34, R24 ;  /* 0x000000220d0c7224 */ /* 0x004fc400078e0218 */
[----:B------:R-:W-:Y:S02]  /*44d0*/  IMAD R22, R22, R35, R27 ;  /* 0x0000002316167224 */ /* 0x000fe400078e021b */
[----:B------:R-:W-:Y:S02]  /*44e0*/  IMAD R13, R12, R25, R15 ;  /* 0x000000190c0d7224 */ /* 0x000fe400078e020f */
[----:B------:R-:W-:-:S03]  /*44f0*/  IMAD.MOV.U32 R14, RZ, RZ, 0x1 ;  /* 0x00000001ff0e7424 */ /* 0x000fc600078e00ff */
[----:B------:R-:W-:Y:S02]  /*4500*/  SEL R15, R13, R22, !P4 ;  /* 0x000000160d0f7207 */ /* 0x000fe40006000000 */
[----:B------:R-:W-:Y:S02]  /*4510*/  PRMT R12, R14, 0x7610, R12 ;  /* 0x000076100e0c7816 */ /* 0x000fe4000000000c */
[----:B------:R-:W-:-:S07]  /*4520*/  SEL R22, R22, R13, !P4 ;  /* 0x0000000d16167207 */ /* 0x000fce0006000000 */
.L_x_46:
[----:B------:R-:W-:Y:S01]  /*4530*/  UIADD3 UR5, UR11, UR5, URZ ;  /* 0x000000050b057290 */ /* 0x000fe2000fffe03f */
[----:B------:R-:W-:Y:S01]  /*4540*/  LOP3.LUT P0, RZ, R12, 0xff, RZ, 0xc0, !PT ;  /* 0x000000ff0cff7812 */ /* 0x000fe2000780c0ff */
[----:B------:R-:W-:Y:S02]  /*4550*/  IMAD.MOV.U32 R17, RZ, RZ, R22 ;  /* 0x000000ffff117224 */ /* 0x000fe400078e0016 */
[----:B------:R-:W-:Y:S02]  /*4560*/  USHF.R.U32.HI UR6, URZ, 0x2, UR5 ;  /* 0x000000023f067899 */ /* 0x000fe40008011605 */
[----:B------:R-:W-:Y:S02]  /*4570*/  UISETP.GT.U32.AND UP1, UPT, UR5, 0x3, UPT ;  /* 0x000000030500788c */ /* 0x000fe4000bf24070 */
[----:B------:R-:W-:Y:S02]  /*4580*/  ULOP3.LUT UR6, UR6, 0x1, URZ, 0xc0, !UPT ;  /* 0x0000000106067892 */ /* 0x000fe4000f8ec03f */
[----:B------:R-:W-:-:S02]  /*4590*/  UISETP.LT.U32.AND UP1, UPT, UR11, 0x4, UP1 ;  /* 0x000000040b00788c */ /* 0x000fc40008f21070 */
[----:B------:R-:W-:Y:S02]  /*45a0*/  UISETP.NE.U32.AND UP0, UPT, UR6, 0x1, UPT ;  /* 0x000000010600788c */ /* 0x000fe4000bf05070 */
[----:B------:R-:W-:Y:S02]  /*45b0*/  USEL UR7, URZ, 0x1, !UP1 ;  /* 0x000000013f077887 */ /* 0x000fe4000c800000 */
[----:B------:R-:W-:Y:S02]  /*45c0*/  UISETP.GT.U32.AND UP0, UPT, UR11, 0x3, !UP0 ;  /* 0x000000030b00788c */ /* 0x000fe4000c704070 */
[----:B------:R-:W-:Y:S02]  /*45d0*/  ULOP3.LUT UR5, UR5, 0x3, URZ, 0xc0, !UPT ;  /* 0x0000000305057892 */ /* 0x000fe4000f8ec03f */
[----:B------:R-:W-:-:S04]  /*45e0*/  USEL UR6, URZ, 0x1, !UP0 ;  /* 0x000000013f067887 */ /* 0x000fc8000c000000 */
[----:B------:R-:W-:Y:S01]  /*45f0*/  ULOP3.LUT UR4, UR6, UR4, UR7, 0x96, !UPT ;  /* 0x0000000406047292 */ /* 0x000fe2000f8e9607 */
[----:B------:R-:W-:Y:S11]  /*4600*/  @P0 BRA `(.L_x_49) ;  /* 0xffffffcc00340947 */ /* 0x000ff6000383ffff */
[----:B------:R-:W-:Y:S05]  /*4610*/  EXIT ;  /* 0x000000000000794d */ /* 0x000fea0003800000 */
.L_x_7:
[----:B0-----:R-:W-:Y:S01]  /*4620*/  ULDC.64 UR4, c[0x0][0x650] ;  /* 0x0001940000047ab9 */ /* 0x001fe20000000a00 */
        /* <DEDUP_REMOVED lines=25> */
.L_x_51:
[----:B------:R-:W0:Y:S01]  /*47c0*/  LDC.64 R26, c[0x0][0x640] ;  /* 0x00019000ff1a7b82 */ /* 0x000e220000000a00 */
[-CC-:B------:R-:W-:Y:S01]  /*47d0*/  SHF.R.U64 R12, R16, R4.reuse, R17.reuse ;  /* 0x00000004100c7219 */ /* 0x180fe20000001211 */
[----:B------:R-:W-:Y:S01]  /*47e0*/  IMAD.MOV.U32 R28, RZ, RZ, 0x1 ;  /* 0x00000001ff1c7424 */ /* 0x000fe200078e00ff */
[----:B------:R-:W-:Y:S02]  /*47f0*/  SHF.R.U32.HI R2, RZ, R4, R17 ;  /* 0x00000004ff027219 */ /* 0x000fe40000011611 */
[----:B------:R-:W-:-:S03]  /*4800*/  IADD3 R15, P0, RZ, -R12, RZ ;  /* 0x8000000cff0f7210 */ /* 0x000fc60007f1e0ff */
[----:B------:R-:W1:Y:S02]  /*4810*/  LDC R14, c[0x0][0x618] ;  /* 0x00018600ff0e7b82 */ /* 0x000e640000000800 */
[----:B------:R-:W-:-:S04]  /*4820*/  IMAD.X R3, RZ, RZ, ~R2, P0 ;  /* 0x000000ffff037224 */ /* 0x000fc800000e0e02 */
[-C--:B------:R-:W-:Y:S02]  /*4830*/  IMAD R4, R3, R22.reuse, RZ ;  /* 0x0000001603047224 */ /* 0x080fe400078e02ff */
[----:B------:R-:W2:Y:S01]  /*4840*/  LDC R16, c[0x0][0x608] ;  /* 0x00018200ff107b82 */ /* 0x000ea20000000800 */
[----:B------:R-:W-:-:S04]  /*4850*/  IMAD.WIDE.U32 R2, R15, R22, R8 ;  /* 0x000000160f027225 */ /* 0x000fc800078e0008 */
[----:B------:R-:W-:-:S03]  /*4860*/  IMAD R15, R15, R23, R4 ;  /* 0x000000170f0f7224 */ /* 0x000fc600078e0204 */
[----:B------:R-:W3:Y:S01]  /*4870*/  LDC R25, c[0x0][0x658] ;  /* 0x00019600ff197b82 */ /* 0x000ee20000000800 */
[----:B------:R-:W-:Y:S01]  /*4880*/  IMAD.IADD R3, R3, 0x1, R15 ;  /* 0x0000000103037824 */ /* 0x000fe200078e020f */
[----:B0-----:R-:W-:-:S04]  /*4890*/  ISETP.NE.U32.AND P0, PT, R26, RZ, PT ;  /* 0x000000ff1a00720c */ /* 0x001fc80003f05070 */
[----:B------:R-:W-:Y:S02]  /*48a0*/  ISETP.NE.AND.EX P0, PT, R27, RZ, PT, P0 ;  /* 0x000000ff1b00720c */ /* 0x000fe40003f05300 */
[----:B------:R-:W0:Y:S01]  /*48b0*/  LDC R22, c[0x0][0x600] ;  /* 0x00018000ff167b82 */ /* 0x000e220000000800 */
[-CC-:B-1----:R-:W-:Y:S02]  /*48c0*/  SHF.R.U64 R4, R2, R14.reuse, R3.reuse ;  /* 0x0000000e02047219 */ /* 0x182fe40000001203 */
[----:B------:R-:W-:Y:S01]  /*48d0*/  SHF.R.U32.HI R3, RZ, R14, R3 ;  /* 0x0000000eff037219 */ /* 0x000fe20000011603 */
[----:B------:R-:W-:-:S04]  /*48e0*/  IMAD.MOV.U32 R14, RZ, RZ, -0x1 ;  /* 0xffffffffff0e7424 */ /* 0x000fc800078e00ff */
[----:B------:R-:W1:Y:S01]  /*48f0*/  LDC R23, c[0x0][0x648] ;  /* 0x00019200ff177b82 */ /* 0x000e620000000800 */
[-CC-:B--2---:R-:W-:Y:S02]  /*4900*/  SHF.R.U64 R21, R4, R16.reuse, R3.reuse ;  /* 0x0000001004157219 */ /* 0x184fe40000001203 */
[----:B------:R-:W-:-:S05]  /*4910*/  SHF.R.U32.HI R2, RZ, R16, R3 ;  /* 0x00000010ff027219 */ /* 0x000fca0000011603 */
        /* <DEDUP_REMOVED lines=18> */
.L_x_52:
[----:B-1----:R-:W-:Y:S01]  /*4a40*/  SHF.R.U64 R3, R2, R23, R3 ;  /* 0x0000001702037219 */ /* 0x002fe20000001203 */
[----:B0-----:R-:W-:Y:S01]  /*4a50*/  VIADD R15, R22, 0xffffffff ;  /* 0xffffffff160f7836 */ /* 0x001fe20000000000 */
[----:B------:R-:W-:Y:S01]  /*4a60*/  SHF.L.U32 R28, R28, R25, RZ ;  /* 0x000000191c1c7219 */ /* 0x000fe200000006ff */
[----:B------:R-:W-:Y:S01]  /*4a70*/  @P4 IMAD R7, R13, R20, R10 ;  /* 0x000000140d074224 */ /* 0x000fe200078e020a */
[----:B------:R-:W-:Y:S01]  /*4a80*/  LOP3.LUT R2, R21, R30, RZ, 0xc0, !PT ;  /* 0x0000001e15027212 */ /* 0x000fe200078ec0ff */
[----:B------:R-:W-:Y:S01]  /*4a90*/  IMAD.MOV R11, RZ, RZ, -R3 ;  /* 0x000000ffff0b7224 */ /* 0x000fe200078e0a03 */
[----:B------:R-:W-:Y:S01]  /*4aa0*/  LOP3.LUT R13, R4, R15, RZ, 0xc0, !PT ;  /* 0x0000000f040d7212 */ /* 0x000fe200078ec0ff */
[----:B------:R-:W-:Y:S02]  /*4ab0*/  IMAD.MOV.U32 R4, RZ, RZ, 0x1 ;  /* 0x00000001ff047424 */ /* 0x000fe400078e00ff */
[----:B------:R-:W-:Y:S02]  /*4ac0*/  IMAD R10, R28, R3, R2 ;  /* 0x000000031c0a7224 */ /* 0x000fe400078e0202 */
[----:B--2---:R-:W-:-:S02]  /*4ad0*/  IMAD R2, R11, R24, R18 ;  /* 0x000000180b027224 */ /* 0x004fc400078e0212 */
[----:B---3--:R-:W-:Y:S02]  /*4ae0*/  IMAD R3, R10, R29, R7 ;  /* 0x0000001d0a037224 */ /* 0x008fe400078e0207 */
[----:B------:R-:W-:Y:S02]  /*4af0*/  IMAD R10, R2, R22, R13 ;  /* 0x00000016020a7224 */ /* 0x000fe400078e020d */
[----:B------:R-:W-:-:S03]  /*4b00*/  IMAD.MOV.U32 R16, RZ, RZ, R12 ;  /* 0x000000ffff107224 */ /* 0x000fc600078e000c */
[----:B------:R-:W-:Y:S02]  /*4b10*/  SEL R2, R10, R3, !P4 ;  /* 0x000000030a027207 */ /* 0x000fe40006000000 */
[----:B------:R-:W-:-:S07]  /*4b20*/  SEL R3, R3, R10, !P4 ;  /* 0x0000000a03037207 */ /* 0x000fce0006000000 */
.L_x_50:
[----:B------:R-:W-:-:S08]  /*4b30*/  NOP ;  /* 0x0000000000007918 */ /* 0x000fd00000000000 */
[----:B------:R-:W0:-:S00]  /*4b40*/  USETMAXREG.DEALLOC.CTAPOOL 0x28 ;  /* 0x00000028000079c8 */ /* 0x000e0000080e0500 */
[----:B0-----:R-:W-:-:S13]  /*4b50*/  ISETP.NE.AND P0, PT, R5, RZ, PT ;  /* 0x000000ff0500720c */ /* 0x001fda0003f05270 */
[----:B------:R-:W-:Y:S05]  /*4b60*/  @P0 EXIT ;  /* 0x000000000000094d */ /* 0x000fea0003800000 */
[----:B------:R-:W-:Y:S01]  /*4b70*/  LOP3.LUT P0, RZ, R4, 0xff, RZ, 0xc0, !PT ;  /* 0x000000ff04ff7812 */ /* 0x000fe2000780c0ff */
[----:B------:R-:W-:Y:S02]  /*4b80*/  IMAD.MOV.U32 R15, RZ, RZ, 0x1 ;  /* 0x00000001ff0f7424 */ /* 0x000fe400078e00ff */
[----:B------:R-:W-:-:S10]  /*4b90*/  IMAD.MOV.U32 R14, RZ, RZ, RZ ;  /* 0x000000ffff0e7224 */ /* 0x000fd400078e00ff */
[----:B------:R-:W-:Y:S05]  /*4ba0*/  @!P0 BRA `(.L_x_53) ;  /* 0x0000000c00488947 */ /* 0x000fea0003800000 */
[----:B------:R-:W0:Y:S01]  /*4bb0*/  LDC R4, c[0x0][0x28c] ;  /* 0x0000a300ff047b82 */ /* 0x000e220000000800 */
[----:B------:R-:W1:Y:S01]  /*4bc0*/  S2R R10, SR_CgaCtaId ;  /* 0x00000000000a7919 */ /* 0x000e620000008800 */
[----:B------:R-:W-:Y:S01]  /*4bd0*/  ULDC UR5, c[0x0][0x658] ;  /* 0x0001960000057ab9 */ /* 0x000fe20000000800 */
[----:B------:R-:W-:Y:S01]  /*4be0*/  UMOV UR7, 0xffffffff ;  /* 0xffffffff00077882 */ /* 0x000fe20000000000 */
[----:B------:R-:W-:Y:S01]  /*4bf0*/  ULDC UR6, c[0x0][0xc] ;  /* 0x0000030000067ab9 */ /* 0x000fe20000000800 */
[----:B------:R-:W-:Y:S01]  /*4c00*/  USHF.L.U32 UR8, UR7, UR5, URZ ;  /* 0x0000000507087299 */ /* 0x000fe2000800063f */
[----:B------:R-:W-:Y:S01]  /*4c10*/  BSSY B0, `(.L_x_53) ;  /* 0x00000cb000007945 */ /* 0x000fe20003800000 */
[----:B------:R-:W-:Y:S01]  /*4c20*/  UMOV UR9, 0x1 ;  /* 0x0000000100097882 */ /* 0x000fe20000000000 */
[----:B------:R-:W-:Y:S01]  /*4c30*/  ULDC UR7, c[0x0][0x10] ;  /* 0x0000040000077ab9 */ /* 0x000fe20000000800 */
[----:B------:R-:W-:Y:S01]  /*4c40*/  USHF.L.U32 UR18, UR9, UR5, URZ ;  /* 0x0000000509127299 */ /* 0x000fe2000800063f */
[----:B------:R-:W-:Y:S01]  /*4c50*/  IMAD.MOV.U32 R12, RZ, RZ, 0x1 ;  /* 0x00000001ff0c7424 */ /* 0x000fe200078e00ff */
[----:B------:R-:W-:Y:S01]  /*4c60*/  UIMAD.WIDE.U32 UR6, UR6, UR7, URZ ;  /* 0x00000007060672a5 */ /* 0x000fe2000f8e003f */
[----:B------:R-:W-:Y:S01]  /*4c70*/  LOP3.LUT R17, R6, 0x2, RZ, 0xfc, !PT ;  /* 0x0000000206117812 */ /* 0x000fe200078efcff */
[----:B------:R-:W-:Y:S01]  /*4c80*/  ULDC UR5, c[0x0][0x14] ;  /* 0x0000050000057ab9 */ /* 0x000fe20000000800 */
[----:B------:R-:W-:Y:S01]  /*4c90*/  IMAD.MOV.U32 R15, RZ, RZ, 0x1 ;  /* 0x00000001ff0f7424 */ /* 0x000fe200078e00ff */
[----:B------:R-:W-:Y:S01]  /*4ca0*/  UIMAD.WIDE.U32 UR20, UR6, UR5, URZ ;  /* 0x00000005061472a5 */ /* 0x000fe2000f8e003f */
[----:B------:R-:W-:Y:S01]  /*4cb0*/  IMAD.MOV.U32 R14, RZ, RZ, RZ ;  /* 0x000000ffff0e7224 */ /* 0x000fe200078e00ff */
[----:B------:R-:W-:Y:S01]  /*4cc0*/  UIMAD UR13, UR7, UR5, URZ ;  /* 0x00000005070d72a4 */ /* 0x000fe2000f8e023f */
[----:B------:R-:W-:Y:S01]  /*4cd0*/  ULDC UR4, c[0x0][0x600] ;  /* 0x0001800000047ab9 */ /* 0x000fe20000000800 */
[----:B------:R-:W-:-:S02]  /*4ce0*/  ULOP3.LUT UR17, URZ, UR8, URZ, 0x33, !UPT ;  /* 0x000000083f117292 */ /* 0x000fc4000f8e333f */
[----:B------:R-:W-:Y:S01]  /*4cf0*/  UIADD3 UR4, UR4, -0x1, URZ ;  /* 0xffffffff04047890 */ /* 0x000fe2000fffe03f */
[----:B0-----:R-:W-:Y:S01]  /*4d00*/  VIADD R4, R4, 0x7f ;  /* 0x0000007f04047836 */ /* 0x001fe20000000000 */
[----:B------:R-:W-:Y:S01]  /*4d10*/  UIADD3 UR13, UR21, UR13, URZ ;  /* 0x0000000d150d7290 */ /* 0x000fe2000fffe03f */
[----:B------:R-:W-:-:S03]  /*4d20*/  ULDC.64 UR22, c[0x0][0x198] ;  /* 0x0000660000167ab9 */ /* 0x000fc60000000a00 */
[----:B------:R-:W-:-:S04]  /*4d30*/  SHF.R.S32.HI R5, RZ, 0x1f, R4 ;  /* 0x0000001fff057819 */ /* 0x000fc80000011404 */
[----:B------:R-:W-:Y:S01]  /*4d40*/  LEA.HI R5, R5, R4, RZ, 0x7 ;  /* 0x0000000405057211 */ /* 0x000fe200078f38ff */
[C---:B-1----:R-:W-:Y:S02]  /*4d50*/  IMAD.SHL.U32 R11, R10.reuse, 0x4, RZ ;  /* 0x000000040a0b7824 */ /* 0x042fe400078e00ff */
[----:B------:R-:W-:Y:S01]  /*4d60*/  IMAD.SHL.U32 R10, R10, 0x200, RZ ;  /* 0x000002000a0a7824 */ /* 0x000fe200078e00ff */
[----:B------:R-:W-:Y:S02]  /*4d70*/  SHF.R.S32.HI R13, RZ, 0x7, R5 ;  /* 0x00000007ff0d7819 */ /* 0x000fe40000011405 */
[----:B------:R-:W-:Y:S02]  /*4d80*/  LOP3.LUT R11, R11, 0x4, RZ, 0xc0, !PT ;  /* 0x000000040b0b7812 */ /* 0x000fe400078ec0ff */
[----:B------:R-:W-:Y:S01]  /*4d90*/  LOP3.LUT R10, R10, 0x200, RZ, 0xc0, !PT ;  /* 0x000002000a0a7812 */ /* 0x000fe200078ec0ff */
[----:B------:R-:W-:-:S07]  /*4da0*/  VIADD R7, R13, 0x1 ;  /* 0x000000010d077836 */ /* 0x000fce0000000000 */
.L_x_64:
[----:B------:R-:W-:-:S03]  /*4db0*/  UMOV UR5, 0xffffffff ;  /* 0xffffffff00057882 */ /* 0x000fc60000000000 */
[----:B------:R-:W-:Y:S05]  /*4dc0*/  BRA.DIV UR5, `(.L_x_54) ;  /* 0x0000000e05b07947 */ /* 0x000fea000b800000 */
[----:B------:R-:W-:-:S13]  /*4dd0*/  ELECT P0, URZ, PT ;  /* 0x00000000003f782f */ /* 0x000fda0003800000 */
.L_x_75:
[----:B------:R-:W0:Y:S01]  /*4de0*/  LDC R4, c[0x0][0x28c] ;  /* 0x0000a300ff047b82 */ /* 0x000e220000000800 */
[----:B------:R-:W-:Y:S01]  /*4df0*/  BSSY B1, `(.L_x_55) ;  /* 0x0000038000017945 */ /* 0x000fe20003800000 */
[----:B0-----:R-:W-:-:S13]  /*4e00*/  ISETP.LT.OR P0, PT, R4, 0x1, !P0 ;  /* 0x000000010400780c */ /* 0x001fda0004701670 */
[----:B------:R-:W-:Y:S05]  /*4e10*/  @P0 BRA `(.L_x_56) ;  /* 0x0000000000d40947 */ /* 0x000fea0003800000 */
[----:B------:R-:W-:Y:S02]  /*4e20*/  IMAD R19, R2, 0x8, R11 ;  /* 0x0000000802137824 */ /* 0x000fe400078e020b */
[----:B------:R-:W-:Y:S02]  /*4e30*/  IMAD R20, R3, 0x180, RZ ;  /* 0x0000018003147824 */ /* 0x000fe400078e02ff */
[----:B------:R-:W-:Y:S02]  /*4e40*/  IMAD.MOV.U32 R23, RZ, RZ, RZ ;  /* 0x000000ffff177224 */ /* 0x000fe400078e00ff */
[----:B------:R-:W-:Y:S02]  /*4e50*/  IMAD.MOV.U32 R2, RZ, RZ, R7 ;  /* 0x000000ffff027224 */ /* 0x000fe400078e0007 */
[----:B------:R-:W-:Y:S02]  /*4e60*/  IMAD.MOV.U32 R3, RZ, RZ, R15 ;  /* 0x000000ffff037224 */ /* 0x000fe400078e000f */
[----:B------:R-:W-:-:S07]  /*4e70*/  IMAD.MOV.U32 R5, RZ, RZ, R14 ;  /* 0x000000ffff057224 */ /* 0x000fce00078e000e */
.L_x_59:
[----:B------:R-:W0:Y:S01]  /*4e80*/  S2R R21, SR_CgaCtaId ;  /* 0x0000000000157919 */ /* 0x000e220000008800 */
[----:B------:R-:W-:Y:S02]  /*4e90*/  MOV R4, 0x400 ;  /* 0x0000040000047802 */ /* 0x000fe40000000f00 */
[----:B------:R-:W-:-:S13]  /*4ea0*/  ISETP.NE.AND P1, PT, R0, RZ, PT ;  /* 0x000000ff0000720c */ /* 0x000fda0003f25270 */
[----:B------:R-:W1:Y:S01]  /*4eb0*/  @!P1 LDC R18, c[0x0][0x500] ;  /* 0x00014000ff129b82 */ /* 0x000e620000000800 */
[----:B0-----:R-:W-:Y:S02]  /*4ec0*/  LEA R22, R21, R4, 0x18 ;  /* 0x0000000415167211 */ /* 0x001fe400078ec0ff */
[----:B------:R-:W-:-:S03]  /*4ed0*/  SHF.L.U32 R4, R3, 0x1f, RZ ;  /* 0x0000001f03047819 */ /* 0x000fc600000006ff */
[----:B------:R-:W-:-:S04]  /*4ee0*/  IMAD R21, R5, 0x8, R22 ;  /* 0x0000000805157824 */ /* 0x000fc800078e0216 */
[----:B------:R-:W0:Y:S02]  /*4ef0*/  SYNCS.PHASECHK.TRANS64.TRYWAIT P0, [R21+URZ+0x20], R4 ;  /* 0x00002004150075a7 */ /* 0x000e24000800017f */
[----:B01----:R-:W-:Y:S05]  /*4f00*/  @!P0 BRA `(.L_x_57) ;  /* 0x0000000c00808947 */ /* 0x003fea0003800000 */
.L_x_76:
[----:B0-----:R-:W-:Y:S01]  /*4f10*/  PRMT R4, R17, 0x9910, RZ ;  /* 0x0000991011047816 */ /* 0x001fe200000000ff */
[----:B------:R0:W-:Y:S03]  /*4f20*/  @!P1 SYNCS.ARRIVE.TRANS64 RZ, [R21+URZ], R18 ;  /* 0x0000001215ff99a7 */ /* 0x0001e6000800003f */
[----:B------:R-:W-:-:S13]  /*4f30*/  ISETP.NE.AND P0, PT, R4, 0x2, PT ;  /* 0x000000020400780c */ /* 0x000fda0003f05270 */
[----:B0-----:R-:W-:Y:S05]  /*4f40*/  @P0 BRA `(.L_x_58) ;  /* 0x0000000000040947 */ /* 0x001fea0003800000 */
[----:B------:R-:W-:Y:S01]  /*4f50*/  BPT.TRAP 0x1 ;  /* 0x000000040000795c */ /* 0x000fe20000300000 */
.L_x_58:
[----:B------:R-:W-:Y:S01]  /*4f60*/  IMAD R4, R5, 0xc000, R22 ;  /* 0x0000c00005047824 */ /* 0x000fe200078e0216 */
[----:B------:R-:W-:Y:S01]  /*4f70*/  R2UR UR16, R22 ;  /* 0x00000000161072ca */ /* 0x000fe200000e0000 */
[----:B------:R-:W-:Y:S01]  /*4f80*/  VIADD R2, R2, 0xffffffff ;  /* 0xffffffff02027836 */ /* 0x000fe20000000000 */
[----:B------:R-:W-:Y:S01]  /*4f90*/  R2UR UR9, R21 ;  /* 0x00000000150972ca */ /* 0x000fe200000e0000 */
[----:B------:R-:W-:Y:S01]  /*4fa0*/  UIADD3 UR6, UP0, UR22, 0xf0, URZ ;  /* 0x000000f016067890 */ /* 0x000fe2000ff1e03f */
[----:B------:R-:W-:Y:S01]  /*4fb0*/  R2UR UR5, R4 ;  /* 0x00000000040572ca */ /* 0x000fe200000e0000 */
[----:B------:R-:W-:Y:S01]  /*4fc0*/  IMAD R4, R5, 0x400, R10 ;  /* 0x0000040005047824 */ /* 0x000fe200078e020a */
[----:B------:R-:W-:Y:S01]  /*4fd0*/  R2UR UR11, R20 ;  /* 0x00000000140b72ca */ /* 0x000fe200000e0000 */
[----:B------:R-:W-:Y:S01]  /*4fe0*/  UIADD3 UR24, UP1, UR22, 0x1f0, URZ ;  /* 0x000001f016187890 */ /* 0x000fe2000ff3e03f */
[----:B------:R-:W-:Y:S01]  /*4ff0*/  R2UR UR10, R23 ;  /* 0x00000000170a72ca */ /* 0x000fe200000e0000 */
[----:B------:R-:W-:Y:S01]  /*5000*/  UIADD3.X UR7, URZ, UR23, URZ, UP0, !UPT ;  /* 0x000000173f077290 */ /* 0x000fe200087fe43f */
[----:B------:R-:W-:Y:S01]  /*5010*/  R2UR UR8, R4 ;  /* 0x00000000040872ca */ /* 0x000fe200000e0000 */
[----:B------:R-:W-:Y:S01]  /*5020*/  VIADD R5, R5, 0x1 ;  /* 0x0000000105057836 */ /* 0x000fe20000000000 */
[----:B------:R-:W-:Y:S01]  /*5030*/  R2UR UR12, R16 ;  /* 0x00000000100c72ca */ /* 0x000fe200000e0000 */
[----:B------:R-:W-:Y:S01]  /*5040*/  UIADD3.X UR25, URZ, UR23, URZ, UP1, !UPT ;  /* 0x000000173f197290 */ /* 0x000fe20008ffe43f */
[----:B------:R-:W-:Y:S01]  /*5050*/  R2UR UR19, R19 ;  /* 0x00000000131372ca */ /* 0x000fe200000e0000 */
[----:B------:R-:W-:Y:S01]  /*5060*/  UMOV UR14, 0x0 ;  /* 0x00000000000e7882 */ /* 0x000fe20000000000 */
[----:B------:R-:W-:Y:S01]  /*5070*/  ISETP.GT.AND P1, PT, R2, 0x1, PT ;  /* 0x000000010200780c */ /* 0x000fe20003f24270 */
[----:B------:R-:W-:Y:S01]  /*5080*/  UIADD3 UR5, UR5, 0x100, URZ ;  /* 0x0000010005057890 */ /* 0x000fe2000fffe03f */
[----:B------:R-:W-:Y:S01]  /*5090*/  ISETP.NE.AND P0, PT, R5, 0x4, PT ;  /* 0x000000040500780c */ /* 0x000fe20003f05270 */
[----:B------:R-:W-:Y:S01]  /*50a0*/  UMOV UR15, 0x10000000 ;  /* 0x10000000000f7882 */ /* 0x000fe20000000000 */
[----:B------:R-:W-:Y:S01]  /*50b0*/  UMOV UR26, 0x30000 ;  /* 0x00030000001a7882 */ /* 0x000fe20000000000 */
[----:B------:R-:W-:Y:S01]  /*50c0*/  VIADD R23, R23, 0x80 ;  /* 0x0000008017177836 */ /* 0x000fe20000000000 */
[----:B------:R-:W-:Y:S01]  /*50d0*/  SEL R4, RZ, 0x1, P0 ;  /* 0x00000001ff047807 */ /* 0x000fe20000000000 */
[----:B------:R-:W-:Y:S01]  /*50e0*/  UIADD3 UR16, UR16, 0x30100, UR8 ;  /* 0x0003010010107890 */ /* 0x000fe2000fffe008 */
[----:B------:R-:W-:-:S02]  /*50f0*/  SEL R5, R5, RZ, P0 ;  /* 0x000000ff05057207 */ /* 0x000fc40000000000 */
[----:B------:R-:W-:Y:S01]  /*5100*/  UMOV UR8, UR5 ;  /* 0x0000000500087c82 */ /* 0x000fe20008000000 */
[----:B------:R-:W-:Y:S01]  /*5110*/  LOP3.LUT R3, R3, R4, RZ, 0x3c, !PT ;  /* 0x0000000403037212 */ /* 0x000fe200078e3cff */
[----:B------:R0:W-:Y:S02]  /*5120*/  UTMALDG.3D [UR8], [UR6], desc[UR14] ;  /* 0x00000e08060075b4 */ /* 0x0001e40008011000 */
[----:B0-----:R-:W-:Y:S01]  /*5130*/  UMOV UR11, UR19 ;  /* 0x00000013000b7c82 */ /* 0x001fe20008000000 */
[----:B------:R-:W-:Y:S02]  /*5140*/  UMOV UR8, UR16 ;  /* 0x0000001000087c82 */ /* 0x000fe40008000000 */
[----:B------:R0:W-:Y:S02]  /*5150*/  UTMALDG.3D.MULTICAST [UR8], [UR24], UR26, desc[UR14] ;  /* 0x00000e08180073b4 */ /* 0x0001e4000801181a */
[----:B0-----:R-:W-:Y:S05]  /*5160*/  @P1 BRA `(.L_x_59) ;  /* 0xfffffffc00441947 */ /* 0x001fea000383ffff */
.L_x_56:
[----:B------:R-:W-:Y:S05]  /*5170*/  BSYNC B1 ;  /* 0x0000000000017941 */ /* 0x000fea0003800000 */
.L_x_55:
[----:B------:R-:W-:Y:S01]  /*5180*/  LOP3.LUT P1, RZ, R12, 0xff, RZ, 0xc0, !PT ;  /* 0x000000ff0cff7812 */ /* 0x000fe2000782c0ff */
[----:B------:R-:W-:Y:S01]  /*5190*/  IMAD.IADD R14, R13, 0x1, R14 ;  /* 0x000000010d0e7824 */ /* 0x000fe200078e020e */
[----:B------:R-:W-:Y:S01]  /*51a0*/  IADD3 R8, P2, R8, UR20, RZ ;  /* 0x0000001408087c10 */ /* 0x000fe2000ff5e0ff */
[----:B------:R-:W-:Y:S01]  /*51b0*/  ULDC.64 UR6, c[0x0][0x650] ;  /* 0x0001940000067ab9 */ /* 0x000fe20000000a00 */
[----:B------:R-:W-:Y:S01]  /*51c0*/  BSSY B1, `(.L_x_60) ;  /* 0x000006d000017945 */ /* 0x000fe20003800000 */
[----:B------:R-:W-:Y:S01]  /*51d0*/  IMAD.MOV.U32 R16, RZ, RZ, -0x1 ;  /* 0xffffffffff107424 */ /* 0x000fe200078e00ff */
[----:B------:R-:W-:Y:S02]  /*51e0*/  SHF.R.U32.HI R2, RZ, 0x2, R14 ;  /* 0x00000002ff027819 */ /* 0x000fe4000001160e */
[----:B------:R-:W-:Y:S02]  /*51f0*/  ISETP.GT.U32.AND P0, PT, R14, 0x3, PT ;  /* 0x000000030e00780c */ /* 0x000fe40003f04070 */
[----:B------:R-:W-:-:S02]  /*5200*/  LOP3.LUT R2, R2, 0x1, RZ, 0xc0, !PT ;  /* 0x0000000102027812 */ /* 0x000fc400078ec0ff */
[----:B------:R-:W-:Y:S01]  /*5210*/  ISETP.LT.U32.AND P0, PT, R13, 0x4, P0 ;  /* 0x000000040d00780c */ /* 0x000fe20000701070 */
[----:B------:R-:W0:Y:S01]  /*5220*/  @P1 S2R R4, SR_CgaCtaId ;  /* 0x0000000000041919 */ /* 0x000e220000008800 */
[----:B------:R-:W-:Y:S02]  /*5230*/  @P1 MOV R3, 0x400 ;  /* 0x0000040000031802 */ /* 0x000fe40000000f00 */
[----:B------:R-:W-:Y:S02]  /*5240*/  IADD3.X R9, R9, UR13, RZ, P2, !PT ;  /* 0x0000000d09097c10 */ /* 0x000fe400097fe4ff */
[----:B------:R-:W-:Y:S02]  /*5250*/  ISETP.GE.U32.AND P2, PT, R8, UR6, PT ;  /* 0x0000000608007c0c */ /* 0x000fe4000bf46070 */
[----:B------:R-:W-:Y:S02]  /*5260*/  LOP3.LUT R14, R14, 0x3, RZ, 0xc0, !PT ;  /* 0x000000030e0e7812 */ /* 0x000fe400078ec0ff */
[----:B------:R-:W-:-:S02]  /*5270*/  PRMT R12, RZ, 0x7610, R12 ;  /* 0x00007610ff0c7816 */ /* 0x000fc4000000000c */
[----:B0-----:R-:W-:Y:S02]  /*5280*/  @P1 LEA R3, R4, R3, 0x18 ;  /* 0x0000000304031211 */ /* 0x001fe400078ec0ff */
[----:B------:R-:W-:Y:S02]  /*5290*/  PRMT R4, RZ, 0x7610, R4 ;  /* 0x00007610ff047816 */ /* 0x000fe40000000004 */
[----:B------:R0:W-:Y:S01]  /*52a0*/  @P1 SYNCS.ARRIVE.TRANS64.A1T0 RZ, [R3+URZ+0x58], RZ ;  /* 0x000058ff03ff19a7 */ /* 0x0001e2000810003f */
[----:B------:R-:W-:Y:S02]  /*52b0*/  ISETP.NE.U32.AND P1, PT, R2, 0x1, PT ;  /* 0x000000010200780c */ /* 0x000fe40003f25070 */
[----:B------:R-:W-:Y:S02]  /*52c0*/  SEL R2, RZ, 0x1, !P0 ;  /* 0x00000001ff027807 */ /* 0x000fe40004000000 */
[----:B------:R-:W-:Y:S02]  /*52d0*/  ISETP.GE.U32.AND.EX P0, PT, R9, UR7, PT, P2 ;  /* 0x0000000709007c0c */ /* 0x000fe4000bf06120 */
[----:B------:R-:W-:-:S04]  /*52e0*/  ISETP.GT.U32.AND P1, PT, R13, 0x3, !P1 ;  /* 0x000000030d00780c */ /* 0x000fc80004f24070 */
[----:B0-----:R-:W-:-:S04]  /*52f0*/  SEL R3, RZ, 0x1, !P1 ;  /* 0x00000001ff037807 */ /* 0x001fc80004800000 */
[----:B------:R-:W-:Y:S01]  /*5300*/  LOP3.LUT R15, R3, R15, R2, 0x96, !PT ;  /* 0x0000000f030f7212 */ /* 0x000fe200078e9602 */
[----:B------:R-:W-:Y:S02]  /*5310*/  IMAD.MOV.U32 R3, RZ, RZ, -0x1 ;  /* 0xffffffffff037424 */ /* 0x000fe400078e00ff */
[----:B------:R-:W-:Y:S01]  /*5320*/  IMAD.MOV.U32 R2, RZ, RZ, -0x1 ;  /* 0xffffffffff027424 */ /* 0x000fe200078e00ff */
[----:B------:R-:W-:Y:S06]  /*5330*/  @P0 BRA `(.L_x_61) ;  /* 0x0000000400540947 */ /* 0x000fec0003800000 */
[----:B------:R-:W0:Y:S01]  /*5340*/  S2R R18, SR_CTAID.X ;  /* 0x0000000000127919 */ /* 0x000e220000002500 */
[----:B------:R-:W-:Y:S01]  /*5350*/  ULDC.64 UR6, c[0x0][0x628] ;  /* 0x00018a0000067ab9 */ /* 0x000fe20000000a00 */
[----:B------:R-:W-:Y:S01]  /*5360*/  ULDC UR8, c[0x0][0x630] ;  /* 0x00018c0000087ab9 */ /* 0x000fe20000000800 */
[----:B------:R-:W-:Y:S01]  /*5370*/  ISETP.NE.U32.AND P0, PT, RZ, UR6, PT ;  /* 0x00000006ff007c0c */ /* 0x000fe2000bf05070 */
[----:B------:R-:W1:Y:S01]  /*5380*/  S2R R19, SR_CTAID.Y ;  /* 0x0000000000137919 */ /* 0x000e620000002600 */
[----:B------:R-:W-:Y:S01]  /*5390*/  ULDC UR9, c[0x0][0x150] ;  /* 0x0000540000097ab9 */ /* 0x000fe20000000800 */
[----:B------:R-:W-:Y:S01]  /*53a0*/  IMAD.MOV.U32 R2, RZ, RZ, R8 ;  /* 0x000000ffff027224 */ /* 0x000fe200078e0008 */
[----:B------:R-:W-:Y:S01]  /*53b0*/  ISETP.NE.AND.EX P0, PT, RZ, UR7, PT, P0 ;  /* 0x00000007ff007c0c */ /* 0x000fe2000bf05300 */
[----:B------:R-:W-:Y:S01]  /*53c0*/  IMAD.MOV.U32 R3, RZ, RZ, R9 ;  /* 0x000000ffff037224 */ /* 0x000fe200078e0009 */
[----:B0-----:R-:W-:-:S11]  /*53d0*/  I2FP.F32.U32 R20, R18 ;  /* 0x0000001200147245 */ /* 0x001fd60000201000 */
[----:B------:R-:W-:Y:S05]  /*53e0*/  @!P0 BRA `(.L_x_62) ;  /* 0x0000000000288947 */ /* 0x000fea0003800000 */
[----:B------:R-:W-:Y:S02]  /*53f0*/  ULDC UR5, c[0x0][0x634] ;  /* 0x00018d0000057ab9 */ /* 0x000fe40000000800 */
[----:B------:R-:W-:-:S05]  /*5400*/  IADD3 R3, P0, R8, UR5, RZ ;  /* 0x0000000508037c10 */ /* 0x000fca000ff1e0ff */
[----:B------:R-:W-:-:S04]  /*5410*/  IMAD.X R21, RZ, RZ, R9, P0 ;  /* 0x000000ffff157224 */ /* 0x000fc800000e0609 */
[----:B------:R-:W-:-:S04]  /*5420*/  IMAD.WIDE.U32 R4, R21, UR6, RZ ;  /* 0x0000000615047c25 */ /* 0x000fc8000f8e00ff */
[----:B------:R-:W-:-:S04]  /*5430*/  IMAD.WIDE.U32 R4, P0, R3, UR7, R4 ;  /* 0x0000000703047c25 */ /* 0x000fc8000f800004 */
[----:B------:R-:W-:-:S04]  /*5440*/  IMAD.WIDE.U32 R2, R3, UR6, RZ ;  /* 0x0000000603027c25 */ /* 0x000fc8000f8e00ff */
[----:B------:R-:W-:Y:S01]  /*5450*/  IMAD.MOV.U32 R2, RZ, RZ, R5 ;  /* 0x000000ffff027224 */ /* 0x000fe200078e0005 */
[----:B------:R-:W-:Y:S01]  /*5460*/  IADD3 RZ, P1, R3, R4, RZ ;  /* 0x0000000403ff7210 */ /* 0x000fe20007f3e0ff */
[----:B------:R-:W-:-:S04]  /*5470*/  IMAD.X R3, RZ, RZ, RZ, P0 ;  /* 0x000000ffff037224 */ /* 0x000fc800000e06ff */
[----:B------:R-:W-:-:S08]  /*5480*/  IMAD.WIDE.U32.X R2, R21, UR7, R2, P1 ;  /* 0x0000000715027c25 */ /* 0x000fd000088e0402 */
.L_x_62:
[--C-:B------:R-:W-:Y:S01]  /*5490*/  SHF.R.U64 R16, R2, UR8, R3.reuse ;  /* 0x0000000802107c19 */ /* 0x100fe20008001203 */
[----:B------:R-:W-:Y:S01]  /*54a0*/  FMUL R20, R20, UR9 ;  /* 0x0000000914147c20 */ /* 0x000fe20008400000 */
[----:B------:R-:W-:Y:S01]  /*54b0*/  SHF.R.U32.HI R2, RZ, UR8, R3 ;  /* 0x00000008ff027c19 */ /* 0x000fe20008011603 */
[----:B------:R-:W0:Y:S01]  /*54c0*/  LDC R23, c[0x0][0x144] ;  /* 0x00005100ff177b82 */ /* 0x000e220000000800 */
[----:B------:R-:W-:Y:S01]  /*54d0*/  IADD3 R21, P0, RZ, -R16, RZ ;  /* 0x80000010ff157210 */ /* 0x000fe20007f1e0ff */
[----:B------:R-:W-:Y:S01]  /*54e0*/  ULDC UR5, c[0x0][0x154] ;  /* 0x0000550000057ab9 */ /* 0x000fe20000000800 */
[----:B-1----:R-:W-:Y:S01]  /*54f0*/  I2FP.F32.U32 R3, R19 ;  /* 0x0000001300037245 */ /* 0x002fe20000201000 */
[----:B------:R-:W1:Y:S01]  /*5500*/  F2I.U32.TRUNC.NTZ R20, R20 ;  /* 0x0000001400147305 */ /* 0x000e62000020f000 */
[----:B------:R-:W-:Y:S01]  /*5510*/  ULDC.64 UR6, c[0x0][0x620] ;  /* 0x0001880000067ab9 */ /* 0x000fe20000000a00 */
[----:B------:R-:W-:Y:S02]  /*5520*/  IMAD.X R2, RZ, RZ, ~R2, P0 ;  /* 0x000000ffff027224 */ /* 0x000fe400000e0e02 */
[----:B------:R-:W-:Y:S01]  /*5530*/  FMUL R4, R3, UR5 ;  /* 0x0000000503047c20 */ /* 0x000fe20008400000 */
[----:B------:R-:W2:Y:S01]  /*5540*/  LDC R22, c[0x0][0x148] ;  /* 0x00005200ff167b82 */ /* 0x000ea20000000800 */
[----:B------:R-:W-:Y:S01]  /*5550*/  IMAD R2, R2, UR6, RZ ;  /* 0x0000000602027c24 */ /* 0x000fe2000f8e02ff */
[----:B------:R-:W-:Y:S01]  /*5560*/  ULDC UR5, c[0x0][0x618] ;  /* 0x0001860000057ab9 */ /* 0x000fe20000000800 */
[----:B------:R-:W-:-:S02]  /*5570*/  IMAD.MOV.U32 R3, RZ, RZ, R9 ;  /* 0x000000ffff037224 */ /* 0x000fc400078e0009 */
[----:B------:R-:W3:Y:S01]  /*5580*/  F2I.U32.TRUNC.NTZ R4, R4 ;  /* 0x0000000400047305 */ /* 0x000ee2000020f000 */
[C---:B------:R-:W-:Y:S02]  /*5590*/  IMAD R5, R21.reuse, UR7, R2 ;  /* 0x0000000715057c24 */ /* 0x040fe4000f8e0202 */
[----:B------:R-:W-:Y:S02]  /*55a0*/  IMAD.MOV.U32 R2, RZ, RZ, R8 ;  /* 0x000000ffff027224 */ /* 0x000fe400078e0008 */
[----:B-1----:R-:W-:Y:S02]  /*55b0*/  IMAD.MOV R20, RZ, RZ, -R20 ;  /* 0x000000ffff147224 */ /* 0x002fe400078e0a14 */
[----:B------:R-:W-:Y:S01]  /*55c0*/  IMAD.WIDE.U32 R2, R21, UR6, R2 ;  /* 0x0000000615027c25 */ /* 0x000fe2000f8e0002 */
[----:B------:R-:W-:Y:S02]  /*55d0*/  ULDC.64 UR6, c[0x0][0x640] ;  /* 0x0001900000067ab9 */ /* 0x000fe40000000a00 */
[----:B------:R-:W-:Y:S01]  /*55e0*/  ISETP.NE.U32.AND P0, PT, RZ, UR6, PT ;  /* 0x00000006ff007c0c */ /* 0x000fe2000bf05070 */
[----:B------:R-:W-:-:S02]  /*55f0*/  IMAD.IADD R3, R3, 0x1, R5 ;  /* 0x0000000103037824 */ /* 0x000fc400078e0205 */
[----:B0-----:R-:W-:Y:S01]  /*5600*/  IMAD R18, R23, R20, R18 ;  /* 0x0000001417127224 */ /* 0x001fe200078e0212 */
[----:B------:R-:W-:Y:S02]  /*5610*/  ISETP.NE.AND.EX P0, PT, RZ, UR7, PT, P0 ;  /* 0x00000007ff007c0c */ /* 0x000fe4000bf05300 */
[--C-:B------:R-:W-:Y:S01]  /*5620*/  SHF.R.U64 R20, R2, UR5, R3.reuse ;  /* 0x0000000502147c19 */ /* 0x100fe20008001203 */
[----:B---3--:R-:W-:Y:S01]  /*5630*/  IMAD.MOV R2, RZ, RZ, -R4 ;  /* 0x000000ffff027224 */ /* 0x008fe200078e0a04 */
[----:B------:R-:W-:Y:S01]  /*5640*/  SHF.R.U32.HI R3, RZ, UR5, R3 ;  /* 0x00000005ff037c19 */ /* 0x000fe20008011603 */
[----:B------:R-:W-:Y:S02]  /*5650*/  ULDC UR5, c[0x0][0x608] ;  /* 0x0001820000057ab9 */ /* 0x000fe40000000800 */
[----:B--2---:R-:W-:Y:S01]  /*5660*/  @P4 IMAD R18, R22, R2, R19 ;  /* 0x0000000216124224 */ /* 0x004fe200078e0213 */
[--C-:B------:R-:W-:Y:S02]  /*5670*/  SHF.R.U64 R22, R20, UR5, R3.reuse ;  /* 0x0000000514167c19 */ /* 0x100fe40008001203 */
[----:B------:R-:W-:Y:S01]  /*5680*/  SHF.R.U32.HI R3, RZ, UR5, R3 ;  /* 0x00000005ff037c19 */ /* 0x000fe20008011603 */
[----:B------:R-:W-:-:S03]  /*5690*/  ULDC UR5, c[0x0][0x658] ;  /* 0x0001960000057ab9 */ /* 0x000fc60000000800 */
[--C-:B------:R-:W-:Y:S02]  /*56a0*/  SHF.R.U64 R19, R22, UR5, R3.reuse ;  /* 0x0000000516137c19 */ /* 0x100fe40008001203 */
[----:B------:R-:W-:-:S03]  /*56b0*/  SHF.R.U32.HI R21, RZ, UR5, R3 ;  /* 0x00000005ff157c19 */ /* 0x000fc60008011603 */
[----:B------:R-:W-:Y:S02]  /*56c0*/  IMAD.MOV.U32 R4, RZ, RZ, R19 ;  /* 0x000000ffff047224 */ /* 0x000fe400078e0013 */
[----:B------:R-:W-:Y:S01]  /*56d0*/  IMAD.MOV.U32 R3, RZ, RZ, R21 ;  /* 0x000000ffff037224 */ /* 0x000fe200078e0015 */
[----:B------:R-:W-:Y:S06]  /*56e0*/  @!P0 BRA `(.L_x_63) ;  /* 0x00000000002c8947 */ /* 0x000fec0003800000 */
        /* <DEDUP_REMOVED lines=9> */
[----:B------:R-:W-:-:S04]  /*5780*/  IMAD.WIDE.U32.X R2, R21, UR7, R2, P1 ;  /* 0x0000000715027c25 */ /* 0x000fc800088e0402 */
[----:B------:R-:W-:-:S07]  /*5790*/  IMAD.MOV.U32 R4, RZ, RZ, R2 ;  /* 0x000000ffff047224 */ /* 0x000fce00078e0002 */
.L_x_63:
[----:B------:R-:W-:Y:S01]  /*57a0*/  ULDC UR5, c[0x0][0x648] ;  /* 0x0001920000057ab9 */ /* 0x000fe20000000800 */
[----:B------:R-:W-:Y:S01]  /*57b0*/  LOP3.LUT R2, R22, UR17, RZ, 0xc0, !PT ;  /* 0x0000001116027c12 */ /* 0x000fe2000f8ec0ff */
[----:B------:R-:W-:Y:S01]  /*57c0*/  ULDC UR6, c[0x0][0x610] ;  /* 0x0001840000067ab9 */ /* 0x000fe20000000800 */
[----:B------:R-:W-:Y:S01]  /*57d0*/  SHF.R.U64 R3, R4, UR5, R3 ;  /* 0x0000000504037c19 */ /* 0x000fe20008001203 */
[----:B------:R-:W-:Y:S01]  /*57e0*/  ULDC UR5, c[0x0][0x638] ;  /* 0x00018e0000057ab9 */ /* 0x000fe20000000800 */
[----:B------:R-:W-:-:S03]  /*57f0*/  LOP3.LUT R20, R20, UR4, RZ, 0xc0, !PT ;  /* 0x0000000414147c12 */ /* 0x000fc6000f8ec0ff */
[----:B------:R-:W-:Y:S02]  /*5800*/  IMAD.MOV R4, RZ, RZ, -R3 ;  /* 0x000000ffff047224 */ /* 0x000fe400078e0a03 */
[----:B------:R-:W-:Y:S02]  /*5810*/  IMAD R3, R3, UR18, R2 ;  /* 0x0000001203037c24 */ /* 0x000fe4000f8e0202 */
[----:B------:R-:W-:Y:S01]  /*5820*/  IMAD R19, R4, UR5, R19 ;  /* 0x0000000504137c24 */ /* 0x000fe2000f8e0213 */
[----:B------:R-:W-:Y:S01]  /*5830*/  ULDC UR5, c[0x0][0x600] ;  /* 0x0001800000057ab9 */ /* 0x000fe20000000800 */
[----:B------:R-:W-:Y:S02]  /*5840*/  IMAD R18, R3, UR6, R18 ;  /* 0x0000000603127c24 */ /* 0x000fe4000f8e0212 */
[----:B------:R-:W-:Y:S02]  /*5850*/  IMAD R19, R19, UR5, R20 ;  /* 0x0000000513137c24 */ /* 0x000fe4000f8e0214 */
[----:B------:R-:W-:-:S03]  /*5860*/  IMAD.MOV.U32 R4, RZ, RZ, 0x1 ;  /* 0x00000001ff047424 */ /* 0x000fc600078e00ff */
[----:B------:R-:W-:Y:S02]  /*5870*/  SEL R2, R19, R18, !P4 ;  /* 0x0000001213027207 */ /* 0x000fe40006000000 */
[----:B------:R-:W-:-:S07]  /*5880*/  SEL R3, R18, R19, !P4 ;  /* 0x0000001312037207 */ /* 0x000fce0006000000 */
.L_x_61:
[----:B------:R-:W-:Y:S05]  /*5890*/  BSYNC B1 ;  /* 0x0000000000017941 */ /* 0x000fea0003800000 */
.L_x_60:
[----:B------:R-:W-:-:S13]  /*58a0*/  LOP3.LUT P0, RZ, R4, 0xff, RZ, 0xc0, !PT ;  /* 0x000000ff04ff7812 */ /* 0x000fda000780c0ff */
[----:B------:R-:W-:Y:S05]  /*58b0*/  @P0 BRA `(.L_x_64) ;  /* 0xfffffff4003c0947 */ /* 0x000fea000383ffff */
[----:B------:R-:W-:Y:S05]  /*58c0*/  BSYNC B0 ;  /* 0x0000000000007941 */ /* 0x000fea0003800000 */
.L_x_53:
[----:B------:R-:W-:-:S03]  /*58d0*/  UMOV UR5, 0xffffffff ;  /* 0xffffffff00057882 */ /* 0x000fc60000000000 */
[----:B------:R-:W-:Y:S05]  /*58e0*/  BRA.DIV UR5, `(.L_x_65) ;  /* 0x00000006051c7947 */ /* 0x000fea000b800000 */
[----:B------:R-:W-:-:S13]  /*58f0*/  ELECT P0, URZ, PT ;  /* 0x00000000003f782f */ /* 0x000fda0003800000 */
.L_x_79:
[----:B------:R-:W-:Y:S04]  /*5900*/  BSSY B0, `(.L_x_66) ;  /* 0x000002b000007945 */ /* 0x000fe80003800000 */
[----:B------:R-:W-:Y:S05]  /*5910*/  @!P0 BRA `(.L_x_67) ;  /* 0x0000000000a48947 */ /* 0x000fea0003800000 */
[----:B------:R-:W-:-:S04]  /*5920*/  LOP3.LUT R6, R6, 0x2, RZ, 0xfc, !PT ;  /* 0x0000000206067812 */ /* 0x000fc800078efcff */
[----:B------:R-:W-:-:S13]  /*5930*/  ISETP.NE.AND P0, PT, R6, 0x3, PT ;  /* 0x000000030600780c */ /* 0x000fda0003f05270 */
[----:B------:R-:W-:Y:S05]  /*5940*/  @!P0 BRA `(.L_x_68) ;  /* 0x0000000000048947 */ /* 0x000fea0003800000 */
[----:B------:R-:W-:Y:S01]  /*5950*/  BPT.TRAP 0x1 ;  /* 0x000000040000795c */ /* 0x000fe20000300000 */
.L_x_68:
[----:B------:R-:W0:Y:S01]  /*5960*/  S2R R3, SR_CgaCtaId ;  /* 0x0000000000037919 */ /* 0x000e220000008800 */
[----:B------:R-:W-:Y:S02]  /*5970*/  MOV R0, 0x400 ;  /* 0x0000040000007802 */ /* 0x000fe40000000f00 */
[----:B------:R-:W-:Y:S02]  /*5980*/  SHF.L.U32 R2, R15, 0x1f, RZ ;  /* 0x0000001f0f027819 */ /* 0x000fe400000006ff */
[----:B0-----:R-:W-:-:S05]  /*5990*/  LEA R3, R3, R0, 0x18 ;  /* 0x0000000003037211 */ /* 0x001fca00078ec0ff */
[----:B------:R-:W-:-:S04]  /*59a0*/  VIADD R3, R3, 0x20 ;  /* 0x0000002003037836 */ /* 0x000fc80000000000 */
[C---:B------:R-:W-:Y:S02]  /*59b0*/  IMAD R5, R14.reuse, 0x8, R3 ;  /* 0x000000080e057824 */ /* 0x040fe400078e0203 */
[----:B------:R-:W-:Y:S02]  /*59c0*/  VIADD R14, R14, 0x1 ;  /* 0x000000010e0e7836 */ /* 0x000fe40000000000 */
[----:B------:R-:W0:Y:S03]  /*59d0*/  SYNCS.PHASECHK.TRANS64.TRYWAIT P0, [R5+URZ], R2 ;  /* 0x00000002050075a7 */ /* 0x000e26000800017f */
[----:B------:R-:W-:-:S04]  /*59e0*/  ISETP.NE.AND P1, PT, R14, 0x4, PT ;  /* 0x000000040e00780c */ /* 0x000fc80003f25270 */
[----:B------:R-:W-:Y:S02]  /*59f0*/  SEL R0, RZ, 0x1, P1 ;  /* 0x00000001ff007807 */ /* 0x000fe40000800000 */
[----:B------:R-:W-:Y:S02]  /*5a00*/  SEL R14, R14, RZ, P1 ;  /* 0x000000ff0e0e7207 */ /* 0x000fe40000800000 */
[----:B------:R-:W-:-:S03]  /*5a10*/  LOP3.LUT R15, R15, R0, RZ, 0x3c, !PT ;  /* 0x000000000f0f7212 */ /* 0x000fc600078e3cff */
[----:B------:R-:W-:Y:S01]  /*5a20*/  IMAD R7, R14, 0x8, R3 ;  /* 0x000000080e077824 */ /* 0x000fe200078e0203 */
[----:B------:R-:W-:Y:S01]  /*5a30*/  SHF.L.U32 R4, R15, 0x1f, RZ ;  /* 0x0000001f0f047819 */ /* 0x000fe200000006ff */
[----:B0-----:R-:W-:Y:S06]  /*5a40*/  @!P0 BRA `(.L_x_69) ;  /* 0x0000000000e48947 */ /* 0x001fec0003800000 */
.L_x_80:
[----:B------:R-:W1:Y:S01]  /*5a50*/  SYNCS.PHASECHK.TRANS64.TRYWAIT P0, [R7+URZ], R4 ;  /* 0x00000004070075a7 */ /* 0x000e62000800017f */
[----:B------:R-:W-:-:S05]  /*5a60*/  VIADD R0, R14, 0x1 ;  /* 0x000000010e007836 */ /* 0x000fca0000000000 */
[----:B------:R-:W-:-:S04]  /*5a70*/  ISETP.NE.AND P1, PT, R0, 0x4, PT ;  /* 0x000000040000780c */ /* 0x000fc80003f25270 */
[----:B0-----:R-:W-:Y:S02]  /*5a80*/  SEL R2, RZ, 0x1, P1 ;  /* 0x00000001ff027807 */ /* 0x001fe40000800000 */
[----:B------:R-:W-:Y:S02]  /*5a90*/  SEL R0, R0, RZ, P1 ;  /* 0x000000ff00007207 */ /* 0x000fe40000800000 */
[----:B------:R-:W-:-:S03]  /*5aa0*/  LOP3.LUT R15, R15, R2, RZ, 0x3c, !PT ;  /* 0x000000020f0f7212 */ /* 0x000fc600078e3cff */
[----:B------:R-:W-:Y:S01]  /*5ab0*/  IMAD R6, R0, 0x8, R3 ;  /* 0x0000000800067824 */ /* 0x000fe200078e0203 */
[----:B------:R-:W-:Y:S01]  /*5ac0*/  SHF.L.U32 R5, R15, 0x1f, RZ ;  /* 0x0000001f0f057819 */ /* 0x000fe200000006ff */
[----:B-1----:R-:W-:Y:S06]  /*5ad0*/  @!P0 BRA `(.L_x_70) ;  /* 0x0000000000d48947 */ /* 0x002fec0003800000 */
.L_x_81:
[----:B------:R-:W1:Y:S01]  /*5ae0*/  SYNCS.PHASECHK.TRANS64.TRYWAIT P0, [R6+URZ], R5 ;  /* 0x00000005060075a7 */ /* 0x000e62000800017f */
[----:B------:R-:W-:-:S05]  /*5af0*/  VIADD R0, R0, 0x1 ;  /* 0x0000000100007836 */ /* 0x000fca0000000000 */
[----:B------:R-:W-:-:S04]  /*5b00*/  ISETP.NE.AND P1, PT, R0, 0x4, PT ;  /* 0x000000040000780c */ /* 0x000fc80003f25270 */
[----:B------:R-:W-:Y:S02]  /*5b10*/  SEL R2, RZ, 0x1, P1 ;  /* 0x00000001ff027807 */ /* 0x000fe40000800000 */
[----:B------:R-:W-:Y:S02]  /*5b20*/  SEL R0, R0, RZ, P1 ;  /* 0x000000ff00007207 */ /* 0x000fe40000800000 */
[----:B------:R-:W-:Y:S01]  /*5b30*/  LOP3.LUT R2, R15, R2, RZ, 0x3c, !PT ;  /* 0x000000020f027212 */ /* 0x000fe200078e3cff */
[----:B-1----:R-:W-:Y:S06]  /*5b40*/  @!P0 BRA `(.L_x_71) ;  /* 0x0000000000cc8947 */ /* 0x002fec0003800000 */
.L_x_82:
[----:B------:R-:W-:Y:S01]  /*5b50*/  IMAD R3, R0, 0x8, R3 ;  /* 0x0000000800037824 */ /* 0x000fe200078e0203 */
[----:B------:R-:W-:-:S07]  /*5b60*/  SHF.L.U32 R0, R2, 0x1f, RZ ;  /* 0x0000001f02007819 */ /* 0x000fce00000006ff */
.L_x_72:
[----:B--2---:R2:W3:Y:S02]  /*5b70*/  SYNCS.PHASECHK.TRANS64.TRYWAIT P0, [R3+URZ], R0 ;  /* 0x00000000030075a7 */ /* 0x0044e4000800017f */
[----:B---3--:R-:W-:Y:S05]  /*5b80*/  @!P0 NANOSLEEP.SYNCS 0x989680 ;  /* 0x009896800000895d */ /* 0x008fea0003900000 */
[----:B------:R-:W3:Y:S02]  /*5b90*/  @!P0 SYNCS.PHASECHK.TRANS64 P0, [R3+URZ], R0 ;  /* 0x00000000030085a7 */ /* 0x000ee4000800007f */
[----:B---3--:R-:W-:Y:S05]  /*5ba0*/  @!P0 BRA `(.L_x_72) ;  /* 0xfffffffc00f08947 */ /* 0x008fea000383ffff */
.L_x_67:
[----:B------:R-:W-:Y:S05]  /*5bb0*/  BSYNC B0 ;  /* 0x0000000000007941 */ /* 0x000fea0003800000 */
.L_x_66:
[----:B------:R-:W-:Y:S05]  /*5bc0*/  EXIT ;  /* 0x000000000000794d */ /* 0x000fea0003800000 */
.L_x_21:
[----:B-1----:R-:W-:-:S04]  /*5bd0*/  IMAD.U32 R13, RZ, RZ, UR6 ;  /* 0x00000006ff0d7e24 */ /* 0x002fc8000f8e00ff */
[----:B------:R1:W4:Y:S03]  /*5be0*/  SYNCS.PHASECHK.TRANS64.TRYWAIT P0, [R13+URZ], R12 ;  /* 0x0000000c0d0075a7 */ /* 0x000326000800017f */
[----:B----4-:R-:W-:Y:S05]  /*5bf0*/  @!P0 NANOSLEEP.SYNCS 0x989680 ;  /* 0x009896800000895d */ /* 0x010fea0003900000 */
[----:B------:R-:W4:Y:S02]  /*5c00*/  @!P0 SYNCS.PHASECHK.TRANS64 P0, [R13+URZ], R12 ;  /* 0x0000000c0d0085a7 */ /* 0x000f24000800007f */
[----:B----4-:R-:W-:Y:S05]  /*5c10*/  @!P0 BRA `(.L_x_21) ;  /* 0xfffffffc00ec8947 */ /* 0x010fea000383ffff */
[----:B------:R-:W-:Y:S05]  /*5c20*/  BRA `(.L_x_20) ;  /* 0xffffffb800687947 */ /* 0x000fea000383ffff */
.L_x_27:
[----:B-1----:R-:W-:-:S04]  /*5c30*/  IMAD.U32 R21, RZ, RZ, UR16 ;  /* 0x00000010ff157e24 */ /* 0x002fc8000f8e00ff */
[----:B------:R1:W4:Y:S03]  /*5c40*/  SYNCS.PHASECHK.TRANS64.TRYWAIT P0, [R21+URZ], R14 ;  /* 0x0000000e150075a7 */ /* 0x000326000800017f */
[----:B----4-:R-:W-:Y:S05]  /*5c50*/  @!P0 NANOSLEEP.SYNCS 0x989680 ;  /* 0x009896800000895d */ /* 0x010fea0003900000 */
[----:B------:R-:W4:Y:S02]  /*5c60*/  @!P0 SYNCS.PHASECHK.TRANS64 P0, [R21+URZ], R14 ;  /* 0x0000000e150085a7 */ /* 0x000f24000800007f */
[----:B----4-:R-:W-:Y:S05]  /*5c70*/  @!P0 BRA `(.L_x_27) ;  /* 0xfffffffc00ec8947 */ /* 0x010fea000383ffff */
[----:B------:R-:W-:Y:S05]  /*5c80*/  BRA `(.L_x_26) ;  /* 0xffffffc0001c7947 */ /* 0x000fea000383ffff */
.L_x_54:
[----:B------:R-:W-:Y:S01]  /*5c90*/  BSSY B1, `(.L_x_73) ;  /* 0x0000006000017945 */ /* 0x000fe20003800000 */
[----:B------:R-:W-:-:S07]  /*5ca0*/  IMAD.MOV.U32 R4, RZ, RZ, -0x1 ;  /* 0xffffffffff047424 */ /* 0x000fce00078e00ff */
[----:B------:R-:W-:Y:S05]  /*5cb0*/  WARPSYNC.COLLECTIVE R4, `(.L_x_74) ;  /* 0x00000000040c7348 */ /* 0x000fea0003c00000 */
[----:B------:R-:W-:Y:S02]  /*5cc0*/  ELECT P0, UR62, PT ;  /* 0x00000000003e782f */ /* 0x000fe40003800000 */
[----:B------:R-:W-:Y:S01]  /*5cd0*/  MOV R4, UR62 ;  /* 0x0000003e00047c02 */ /* 0x000fe20008000f00 */
[----:B------:R-:W-:Y:S10]  /*5ce0*/  ENDCOLLECTIVE ;  /* 0x000000000000791b */ /* 0x000ff40003800000 */
.L_x_74:
[----:B------:R-:W-:Y:S05]  /*5cf0*/  BSYNC B1 ;  /* 0x0000000000017941 */ /* 0x000fea0003800000 */
.L_x_73:
[----:B------:R-:W-:Y:S05]  /*5d00*/  BRA `(.L_x_75) ;  /* 0xfffffff000347947 */ /* 0x000fea000383ffff */
.L_x_57:
[----:B0-----:R0:W1:Y:S02]  /*5d10*/  SYNCS.PHASECHK.TRANS64.TRYWAIT P0, [R21+URZ+0x20], R4 ;  /* 0x00002004150075a7 */ /* 0x001064000800017f */
[----:B-1----:R-:W-:Y:S05]  /*5d20*/  @!P0 NANOSLEEP.SYNCS 0x989680 ;  /* 0x009896800000895d */ /* 0x002fea0003900000 */
[----:B------:R-:W1:Y:S02]  /*5d30*/  @!P0 SYNCS.PHASECHK.TRANS64 P0, [R21+URZ+0x20], R4 ;  /* 0x00002004150085a7 */ /* 0x000e64000800007f */
[----:B-1----:R-:W-:Y:S05]  /*5d40*/  @!P0 BRA `(.L_x_57) ;  /* 0xfffffffc00f08947 */ /* 0x002fea000383ffff */
[----:B------:R-:W-:Y:S05]  /*5d50*/  BRA `(.L_x_76) ;  /* 0xfffffff0006c7947 */ /* 0x000fea000383ffff */
.L_x_65:
[----:B------:R-:W-:Y:S01]  /*5d60*/  BSSY B0, `(.L_x_77) ;  /* 0x0000006000007945 */ /* 0x000fe20003800000 */
[----:B------:R-:W-:-:S07]  /*5d70*/  IMAD.MOV.U32 R4, RZ, RZ, -0x1 ;  /* 0xffffffffff047424 */ /* 0x000fce00078e00ff */
[----:B------:R-:W-:Y:S05]  /*5d80*/  WARPSYNC.COLLECTIVE R4, `(.L_x_78) ;  /* 0x00000000040c7348 */ /* 0x000fea0003c00000 */
[----:B------:R-:W-:Y:S02]  /*5d90*/  ELECT P0, UR62, PT ;  /* 0x00000000003e782f */ /* 0x000fe40003800000 */
[----:B------:R-:W-:Y:S01]  /*5da0*/  MOV R4, UR62 ;  /* 0x0000003e00047c02 */ /* 0x000fe20008000f00 */
[----:B------:R-:W-:Y:S10]  /*5db0*/  ENDCOLLECTIVE ;  /* 0x000000000000791b */ /* 0x000ff40003800000 */
.L_x_78:
[----:B------:R-:W-:Y:S05]  /*5dc0*/  BSYNC B0 ;  /* 0x0000000000007941 */ /* 0x000fea0003800000 */
.L_x_77:
[----:B------:R-:W-:Y:S05]  /*5dd0*/  BRA `(.L_x_79) ;  /* 0xfffffff800c87947 */ /* 0x000fea000383ffff */
.L_x_69:
[----:B0-----:R0:W1:Y:S02]  /*5de0*/  SYNCS.PHASECHK.TRANS64.TRYWAIT P0, [R5+URZ], R2 ;  /* 0x00000002050075a7 */ /* 0x001064000800017f */
[----:B-1----:R-:W-:Y:S05]  /*5df0*/  @!P0 NANOSLEEP.SYNCS 0x989680 ;  /* 0x009896800000895d */ /* 0x002fea0003900000 */
[----:B------:R-:W1:Y:S02]  /*5e00*/  @!P0 SYNCS.PHASECHK.TRANS64 P0, [R5+URZ], R2 ;  /* 0x00000002050085a7 */ /* 0x000e64000800007f */
[----:B-1----:R-:W-:Y:S05]  /*5e10*/  @!P0 BRA `(.L_x_69) ;  /* 0xfffffffc00f08947 */ /* 0x002fea000383ffff */
[----:B------:R-:W-:Y:S05]  /*5e20*/  BRA `(.L_x_80) ;  /* 0xfffffffc00087947 */ /* 0x000fea000383ffff */
.L_x_70:
[----:B0-----:R0:W1:Y:S02]  /*5e30*/  SYNCS.PHASECHK.TRANS64.TRYWAIT P0, [R7+URZ], R4 ;  /* 0x00000004070075a7 */ /* 0x001064000800017f */
[----:B-1----:R-:W-:Y:S05]  /*5e40*/  @!P0 NANOSLEEP.SYNCS 0x989680 ;  /* 0x009896800000895d */ /* 0x002fea0003900000 */
[----:B------:R-:W1:Y:S02]  /*5e50*/  @!P0 SYNCS.PHASECHK.TRANS64 P0, [R7+URZ], R4 ;  /* 0x00000004070085a7 */ /* 0x000e64000800007f */
[----:B-1----:R-:W-:Y:S05]  /*5e60*/  @!P0 BRA `(.L_x_70) ;  /* 0xfffffffc00f08947 */ /* 0x002fea000383ffff */
[----:B------:R-:W-:Y:S05]  /*5e70*/  BRA `(.L_x_81) ;  /* 0xfffffffc00187947 */ /* 0x000fea000383ffff */
.L_x_71:
[----:B-1----:R1:W2:Y:S02]  /*5e80*/  SYNCS.PHASECHK.TRANS64.TRYWAIT P0, [R6+URZ], R5 ;  /* 0x00000005060075a7 */ /* 0x0022a4000800017f */
[----:B--2---:R-:W-:Y:S05]  /*5e90*/  @!P0 NANOSLEEP.SYNCS 0x989680 ;  /* 0x009896800000895d */ /* 0x004fea0003900000 */
[----:B------:R-:W2:Y:S02]  /*5ea0*/  @!P0 SYNCS.PHASECHK.TRANS64 P0, [R6+URZ], R5 ;  /* 0x00000005060085a7 */ /* 0x000ea4000800007f */
[----:B--2---:R-:W-:Y:S05]  /*5eb0*/  @!P0 BRA `(.L_x_71) ;  /* 0xfffffffc00f08947 */ /* 0x004fea000383ffff */
[----:B------:R-:W-:Y:S05]  /*5ec0*/  BRA `(.L_x_82) ;  /* 0xfffffffc00207947 */ /* 0x000fea000383ffff */
.L_x_83:
[----:B------:R-:W-:-:S00]  /*5ed0*/  BRA `(.L_x_83) ;  /* 0xfffffffc00fc7947 */ /* 0x000fc0000383ffff */
[----:B------:R-:W-:-:S00]  /*5ee0*/  NOP ;  /* 0x0000000000007918 */ /* 0x000fc00000000000 */
        /* <DEDUP_REMOVED lines=9> */
.L_x_84:


//--------------------- .nv.shared._ZN7cutlass13device_kernelINS_4gemm6kernel13GemmUniversalIN4cute5tupleIJiiiiEEENS1_10collective13CollectiveMmaINS1_37MainloopSm90TmaGmmaWarpSpecializedFP8ILi4ENS5_IJNS4_1CILi2EEENSA_ILi1EEESC_EEENS1_35KernelTmaWarpSpecializedCooperativeEEENS5_IJNSA_ILi384EEENSA_ILi8EEENSA_ILi128EEEEEENS_12float_e4m3_tENS5_IJlSC_lEEESK_SL_NS4_8TiledMMAINS4_8MMA_AtomIJNS4_4SM904GMMA29MMA_64x8x32_F32E4M3E4M3_SS_TNILNSP_7ScaleInE1ELSR_1EEEEEENS4_6LayoutISD_NS5_IJSC_NSA_ILi0EEESV_EEEEENS5_IJNS4_10UnderscoreESY_SY_EEEEENS4_13SM90_TMA_LOADENS4_14ComposedLayoutINS4_7SwizzleILi3ELi4ELi3EEENS4_18smem_ptr_flag_bitsILi8EEENSU_INS5_IJSH_SI_EEENS5_IJSI_SC_EEEEEEEvNS4_8identityENS4_23SM90_TMA_LOAD_MULTICASTES1A_vS1B_EENS_8epilogue10collective6detail29Sm90TmaWarpSpecializedAdapterINS1F_15DefaultEpilogueISK_SL_SL_NS1E_6thread17LinearCombinationISK_Li1EffLNS1J_9ScaleType4KindE0ELNS_15FloatRoundStyleE2ESK_EENS1_15EpilogueDefaultEEEEEvvEEEEvNT_6ParamsE --------------------------
	.section	.nv.shared._ZN7cutlass13device_kernelINS_4gemm6kernel13GemmUniversalIN4cute5tupleIJiiiiEEENS1_10collective13CollectiveMmaINS1_37MainloopSm90TmaGmmaWarpSpecializedFP8ILi4ENS5_IJNS4_1CILi2EEENSA_ILi1EEESC_EEENS1_35KernelTmaWarpSpecializedCooperativeEEENS5_IJNSA_ILi384EEENSA_ILi8EEENSA_ILi128EEEEEENS_12float_e4m3_tENS5_IJlSC_lEEESK_SL_NS4_8TiledMMAINS4_8MMA_AtomIJNS4_4SM904GMMA29MMA_64x8x32_F32E4M3E4M3_SS_TNILNSP_7ScaleInE1ELSR_1EEEEEENS4_6LayoutISD_NS5_IJSC_NSA_ILi0EEESV_EEEEENS5_IJNS4_10UnderscoreESY_SY_EEEEENS4_13SM90_TMA_LOADENS4_14ComposedLayoutINS4_7SwizzleILi3ELi4ELi3EEENS4_18smem_ptr_flag_bitsILi8EEENSU_INS5_IJSH_SI_EEENS5_IJSI_SC_EEEEEEEvNS4_8identityENS4_23SM90_TMA_LOAD_MULTICASTES1A_vS1B_EENS_8epilogue10collective6detail29Sm90TmaWarpSpecializedAdapterINS1F_15DefaultEpilogueISK_SL_SL_NS1E_6thread17LinearCombinationISK_Li1EffLNS1J_9ScaleType4KindE0ELNS_15FloatRoundStyleE2ESK_EENS1_15EpilogueDefaultEEEEEvvEEEEvNT_6ParamsE,"aw",@nobits
	.sectionflags	@""
	.align	16
	.zero		1024


//--------------------- .nv.shared.reserved.0     --------------------------
	.section	.nv.shared.reserved.0,"aw",@nobits
	.weak		__nv_reservedSMEM_offset_0_alias
	.size		__nv_reservedSMEM_offset_0_alias, 0, 0
	.other		__nv_reservedSMEM_offset_0_alias,@"STO_CUDA_RESERVED_SHARED STV_DEFAULT"
__nv_reservedSMEM_offset_0_alias:
	.zero		0


//--------------------- .nv.global                --------------------------
	.section	.nv.global,"aw",@nobits
.nv.global:
	.type		_ZN39_INTERNAL_f49a7b20_4_k_cu_40a06fba_94774cute1_E,@object
	.size		_ZN39_INTERNAL_f49a7b20_4_k_cu_40a06fba_94774cute1_E,(_ZN39_INTERNAL_f49a7b20_4_k_cu_40a06fba_94774cuda3std3__45__cpo6cbeginE - _ZN39_INTERNAL_f49a7b20_4_k_cu_40a06fba_94774cute1_E)
_ZN39_INTERNAL_f49a7b20_4_k_cu_40a06fba_94774cute1_E:
	.zero		1
	.type		_ZN39_INTERNAL_f49a7b20_4_k_cu_40a06fba_94774cuda3std3__45__cpo6cbeginE,@object
	.size		_ZN39_INTERNAL_f49a7b20_4_k_cu_40a06fba_94774cuda3std3__45__cpo6cbeginE,(_ZN39_INTERNAL_f49a7b20_4_k_cu_40a06fba_94774cuda3std3__48in_placeE - _ZN39_INTERNAL_f49a7b20_4_k_cu_40a06fba_94774cuda3std3__45__cpo6cbeginE)
_ZN39_INTERNAL_f49a7b20_4_k_cu_40a06fba_94774cuda3std3__45__cpo6cbeginE:
	.zero		1
	.type		_ZN39_INTERNAL_f49a7b20_4_k_cu_40a06fba_94774cuda3std3__48in_placeE,@object
	.size		_ZN39_INTERNAL_f49a7b20_4_k_cu_40a06fba_94774cuda3std3__48in_placeE,(_ZN39_INTERNAL_f49a7b20_4_k_cu_40a06fba_94774cuda3std6ranges3__45__cpo9iter_moveE - _ZN39_INTERNAL_f49a7b20_4_k_cu_40a06fba_94774cuda3std3__48in_placeE)
_ZN39_INTERNAL_f49a7b20_4_k_cu_40a06fba_94774cuda3std3__48in_placeE:
	.zero		1
	.type		_ZN39_INTERNAL_f49a7b20_4_k_cu_40a06fba_94774cuda3std6ranges3__45__cpo9iter_moveE,@object
	.size		_ZN39_INTERNAL_f49a7b20_4_k_cu_40a06fba_94774cuda3std6ranges3__45__cpo9iter_moveE,(_ZN39_INTERNAL_f49a7b20_4_k_cu_40a06fba_94774cuda3std3__45__cpo5beginE - _ZN39_INTERNAL_f49a7b20_4_k_cu_40a06fba_94774cuda3std6ranges3__45__cpo9iter_moveE)
_ZN39_INTERNAL_f49a7b20_4_k_cu_40a06fba_94774cuda3std6ranges3__45__cpo9iter_moveE:
	.zero		1
	.type		_ZN39_INTERNAL_f49a7b20_4_k_cu_40a06fba_94774cuda3std3__45__cpo5beginE,@object
	.size		_ZN39_INTERNAL_f49a7b20_4_k_cu_40a06fba_94774cuda3std3__45__cpo5beginE,(_ZN39_INTERNAL_f49a7b20_4_k_cu_40a06fba_94774cuda3std3__441_GLOBAL__N__f49a7b20_4_k_cu_40a06fba_94776ignoreE - _ZN39_INTERNAL_f49a7b20_4_k_cu_40a06fba_94774cuda3std3__45__cpo5beginE)
_ZN39_INTERNAL_f49a7b20_4_k_cu_40a06fba_94774cuda3std3__45__cpo5beginE:
	.zero		1
	.type		_ZN39_INTERNAL_f49a7b20_4_k_cu_40a06fba_94774cuda3std3__441_GLOBAL__N__f49a7b20_4_k_cu_40a06fba_94776ignoreE,@object
	.size		_ZN39_INTERNAL_f49a7b20_4_k_cu_40a06fba_94774cuda3std3__441_GLOBAL__N__f49a7b20_4_k_cu_40a06fba_94776ignoreE,(_ZN39_INTERNAL_f49a7b20_4_k_cu_40a06fba_94774cute7productE - _ZN39_INTERNAL_f49a7b20_4_k_cu_40a06fba_94774cuda3std3__441_GLOBAL__N__f49a7b20_4_k_cu_40a06fba_94776ignoreE)
_ZN39_INTERNAL_f49a7b20_4_k_cu_40a06fba_94774cuda3std3__441_GLOBAL__N__f49a7b20_4_k_cu_40a06fba_94776ignoreE:
	.zero		1
	.type		_ZN39_INTERNAL_f49a7b20_4_k_cu_40a06fba_94774cute7productE,@object
	.size		_ZN39_INTERNAL_f49a7b20_4_k_cu_40a06fba_94774cute7productE,(_ZN39_INTERNAL_f49a7b20_4_k_cu_40a06fba_94774cuda3std3__45__cpo3endE - _ZN39_INTERNAL_f49a7b20_4_k_cu_40a06fba_94774cute7productE)
_ZN39_INTERNAL_f49a7b20_4_k_cu_40a06fba_94774cute7productE:
	.zero		1
	.type		_ZN39_INTERNAL_f49a7b20_4_k_cu_40a06fba_94774cuda3std3__45__cpo3endE,@object
	.size		_ZN39_INTERNAL_f49a7b20_4_k_cu_40a06fba_94774cuda3std3__45__cpo3endE,(_ZN39_INTERNAL_f49a7b20_4_k_cu_40a06fba_94774cuda3std3__419piecewise_constructE - _ZN39_INTERNAL_f49a7b20_4_k_cu_40a06fba_94774cuda3std3__45__cpo3endE)
_ZN39_INTERNAL_f49a7b20_4_k_cu_40a06fba_94774cuda3std3__45__cpo3endE:
	.zero		1
	.type		_ZN39_INTERNAL_f49a7b20_4_k_cu_40a06fba_94774cuda3std3__419piecewise_constructE,@object
	.size		_ZN39_INTERNAL_f49a7b20_4_k_cu_40a06fba_94774cuda3std3__419piecewise_constructE,(_ZN39_INTERNAL_f49a7b20_4_k_cu_40a06fba_94774cuda3std3__45__cpo4cendE - _ZN39_INTERNAL_f49a7b20_4_k_cu_40a06fba_94774cuda3std3__419piecewise_constructE)
_ZN39_INTERNAL_f49a7b20_4_k_cu_40a06fba_94774cuda3std3__419piecewise_constructE:
	.zero		1
	.type		_ZN39_INTERNAL_f49a7b20_4_k_cu_40a06fba_94774cuda3std3__45__cpo4cendE,@object
	.size		_ZN39_INTERNAL_f49a7b20_4_k_cu_40a06fba_94774cuda3std3__45__cpo4cendE,(_ZN39_INTERNAL_f49a7b20_4_k_cu_40a06fba_94774cuda3std6ranges3__45__cpo4swapE - _ZN39_INTERNAL_f49a7b20_4_k_cu_40a06fba_94774cuda3std3__45__cpo4cendE)
_ZN39_INTERNAL_f49a7b20_4_k_cu_40a06fba_94774cuda3std3__45__cpo4cendE:
	.zero		1
	.type		_ZN39_INTERNAL_f49a7b20_4_k_cu_40a06fba_94774cuda3std6ranges3__45__cpo4swapE,@object
	.size		_ZN39_INTERNAL_f49a7b20_4_k_cu_40a06fba_94774cuda3std6ranges3__45__cpo4swapE,(.L_7 - _ZN39_INTERNAL_f49a7b20_4_k_cu_40a06fba_94774cuda3std6ranges3__45__cpo4swapE)
_ZN39_INTERNAL_f49a7b20_4_k_cu_40a06fba_94774cuda3std6ranges3__45__cpo4swapE:
	.zero		1
.L_7:


//--------------------- .nv.constant0._ZN7cutlass13device_kernelINS_4gemm6kernel13GemmUniversalIN4cute5tupleIJiiiiEEENS1_10collective13CollectiveMmaINS1_37MainloopSm90TmaGmmaWarpSpecializedFP8ILi4ENS5_IJNS4_1CILi2EEENSA_ILi1EEESC_EEENS1_35KernelTmaWarpSpecializedCooperativeEEENS5_IJNSA_ILi384EEENSA_ILi8EEENSA_ILi128EEEEEENS_12float_e4m3_tENS5_IJlSC_lEEESK_SL_NS4_8TiledMMAINS4_8MMA_AtomIJNS4_4SM904GMMA29MMA_64x8x32_F32E4M3E4M3_SS_TNILNSP_7ScaleInE1ELSR_1EEEEEENS4_6LayoutISD_NS5_IJSC_NSA_ILi0EEESV_EEEEENS5_IJNS4_10UnderscoreESY_SY_EEEEENS4_13SM90_TMA_LOADENS4_14ComposedLayoutINS4_7SwizzleILi3ELi4ELi3EEENS4_18smem_ptr_flag_bitsILi8EEENSU_INS5_IJSH_SI_EEENS5_IJSI_SC_EEEEEEEvNS4_8identityENS4_23SM90_TMA_LOAD_MULTICASTES1A_vS1B_EENS_8epilogue10collective6detail29Sm90TmaWarpSpecializedAdapterINS1F_15DefaultEpilogueISK_SL_SL_NS1E_6thread17LinearCombinationISK_Li1EffLNS1J_9ScaleType4KindE0ELNS_15FloatRoundStyleE2ESK_EENS1_15EpilogueDefaultEEEEEvvEEEEvNT_6ParamsE --------------------------
	.section	.nv.constant0._ZN7cutlass13device_kernelINS_4gemm6kernel13GemmUniversalIN4cute5tupleIJiiiiEEENS1_10collective13CollectiveMmaINS1_37MainloopSm90TmaGmmaWarpSpecializedFP8ILi4ENS5_IJNS4_1CILi2EEENSA_ILi1EEESC_EEENS1_35KernelTmaWarpSpecializedCooperativeEEENS5_IJNSA_ILi384EEENSA_ILi8EEENSA_ILi128EEEEEENS_12float_e4m3_tENS5_IJlSC_lEEESK_SL_NS4_8TiledMMAINS4_8MMA_AtomIJNS4_4SM904GMMA29MMA_64x8x32_F32E4M3E4M3_SS_TNILNSP_7ScaleInE1ELSR_1EEEEEENS4_6LayoutISD_NS5_IJSC_NSA_ILi0EEESV_EEEEENS5_IJNS4_10UnderscoreESY_SY_EEEEENS4_13SM90_TMA_LOADENS4_14ComposedLayoutINS4_7SwizzleILi3ELi4ELi3EEENS4_18smem_ptr_flag_bitsILi8EEENSU_INS5_IJSH_SI_EEENS5_IJSI_SC_EEEEEEEvNS4_8identityENS4_23SM90_TMA_LOAD_MULTICASTES1A_vS1B_EENS_8epilogue10collective6detail29Sm90TmaWarpSpecializedAdapterINS1F_15DefaultEpilogueISK_SL_SL_NS1E_6thread17LinearCombinationISK_Li1EffLNS1J_9ScaleType4KindE0ELNS_15FloatRoundStyleE2ESK_EENS1_15EpilogueDefaultEEEEEvvEEEEvNT_6ParamsE,"a",@progbits
	.sectionflags	@""
	.align	4
.nv.constant0._ZN7cutlass13device_kernelINS_4gemm6kernel13GemmUniversalIN4cute5tupleIJiiiiEEENS1_10collective13CollectiveMmaINS1_37MainloopSm90TmaGmmaWarpSpecializedFP8ILi4ENS5_IJNS4_1CILi2EEENSA_ILi1EEESC_EEENS1_35KernelTmaWarpSpecializedCooperativeEEENS5_IJNSA_ILi384EEENSA_ILi8EEENSA_ILi128EEEEEENS_12float_e4m3_tENS5_IJlSC_lEEESK_SL_NS4_8TiledMMAINS4_8MMA_AtomIJNS4_4SM904GMMA29MMA_64x8x32_F32E4M3E4M3_SS_TNILNSP_7ScaleInE1ELSR_1EEEEEENS4_6LayoutISD_NS5_IJSC_NSA_ILi0EEESV_EEEEENS5_IJNS4_10UnderscoreESY_SY_EEEEENS4_13SM90_TMA_LOADENS4_14ComposedLayoutINS4_7SwizzleILi3ELi4ELi3EEENS4_18smem_ptr_flag_bitsILi8EEENSU_INS5_IJSH_SI_EEENS5_IJSI_SC_EEEEEEEvNS4_8identityENS4_23SM90_TMA_LOAD_MULTICASTES1A_vS1B_EENS_8epilogue10collective6detail29Sm90TmaWarpSpecializedAdapterINS1F_15DefaultEpilogueISK_SL_SL_NS1E_6thread17LinearCombinationISK_Li1EffLNS1J_9ScaleType4KindE0ELNS_15FloatRoundStyleE2ESK_EENS1_15EpilogueDefaultEEEEEvvEEEEvNT_6ParamsE:
	.zero		1664


//--------------------- SYMBOLS --------------------------

	.type		.nv.reservedSmem.offset0,@object
	.size		.nv.reservedSmem.offset0,0x4
